def attn_fwd(
    Q,
    K,
    V,
    Out,
    Lse,
    sm_scale,
    stride_qz,
    stride_qh,
    stride_qm,
    stride_qk,
    stride_kz,
    stride_kh,
    stride_kn,
    stride_kk,
    stride_vz,
    stride_vh,
    stride_vn,
    stride_vk,
    stride_oz,
    stride_oh,
    stride_om,
    stride_ok,
    seqlen_q,
    seqlen_k,
    BLOCK_M: tl.constexpr,
    BLOCK_N: tl.constexpr,
    HEAD_DIM: tl.constexpr,
    CAUSAL: tl.constexpr,
):
    start_m = tl.program_id(0)
    off_hz = tl.program_id(1)
    q_off = off_hz * stride_qh
    k_off = off_hz * stride_kh
    v_off = off_hz * stride_vh
    offs_m = start_m * BLOCK_M + tl.arange(0, BLOCK_M)
    offs_d = tl.arange(0, HEAD_DIM)
    offs_n = tl.arange(0, BLOCK_N)
    q_ptrs = Q + q_off + offs_m[:, None] * stride_qm + offs_d[None, :] * stride_qk
    k_ptrs = K + k_off + offs_d[:, None] * stride_kk + offs_n[None, :] * stride_kn
    v_ptrs = V + v_off + offs_n[:, None] * stride_vn + offs_d[None, :] * stride_vk
    m_i = tl.full([BLOCK_M], float("-inf"), dtype=tl.float32)
    l_i = tl.zeros([BLOCK_M], dtype=tl.float32) + 1.0
    acc = tl.zeros([BLOCK_M, HEAD_DIM], dtype=tl.float32)
    q = tl.load(q_ptrs)
    acc, l_i, m_i = _attn_fwd_inner(
        acc,
        l_i,
        m_i,
        q,
        k_ptrs,
        v_ptrs,
        sm_scale,
        stride_kn,
        stride_vn,
        start_m,
        seqlen_k,
        BLOCK_M,
        BLOCK_N,
        HEAD_DIM,
        CAUSAL,
    )
    acc = acc / l_i[:, None]
    lse = m_i + tl.math.log2(l_i) / 1.4426950408889634
    o_ptrs = (
        Out
        + off_hz * stride_oh
        + offs_m[:, None] * stride_om
        + offs_d[None, :] * stride_ok
    )
    tl.store(o_ptrs, acc.to(Out.dtype.element_ty))
    tl.store(Lse + off_hz * seqlen_q + offs_m, lse)

# config = {"BLOCK_M": 32, "BLOCK_N": 32, "HEAD_DIM": 32, "arch": "sm_90", "causal": false, "dtype": "fp8e4m3", "num_stages": 2, "num_warps": 4}
# arch = sm_90


// ===== COMPILED SASS (sm_90a) =====

	.target	sm_90a

	.elftype	@"ET_EXEC"


//--------------------- .note.nv.tkinfo           --------------------------
	.section	.note.nv.tkinfo,"",@"SHT_NOTE"
	.sectionflags	@"SHF_NOTE_NV_TKINFO"
	.tkinfo
        /*0018*/ 	.word	0x00000002
        /*0030*/ 	.string	""
        /*0030*/ 	.string	"ptxas"
        /*0030*/ 	.string	"Cuda compilation tools, release 13.0, V13.0.88"
        /*0030*/ 	.string	"Build cuda_13.0.r13.0/compiler.36424714_0"
        /*0030*/ 	.string	"-v  -suppress-debug-info  -lineinfo  -arch sm_90a "



//--------------------- .note.nv.cuinfo           --------------------------
	.section	.note.nv.cuinfo,"",@"SHT_NOTE"
	.sectionflags	@"SHF_NOTE_NV_CUINFO"
        /*0018*/ 	.short	0x0002
        /*001a*/ 	.short	0x005a
        /*001c*/ 	.short	0x0082
	.zero		2


//--------------------- .nv.info                  --------------------------
	.section	.nv.info,"",@"SHT_CUDA_INFO"
	.align	4


	//----- nvinfo : EIATTR_REGCOUNT
	.align		4
        /*0000*/ 	.byte	0x04, 0x2f
        /*0002*/ 	.short	(.L_2 - .L_1)
	.align		4
.L_1:
        /*0004*/ 	.word	index@(attn_fwd)
        /*0008*/ 	.word	0x0000006a


	//----- nvinfo : EIATTR_FRAME_SIZE
	.align		4
.L_2:
        /*000c*/ 	.byte	0x04, 0x11
        /*000e*/ 	.short	(.L_4 - .L_3)
	.align		4
.L_3:
        /*0010*/ 	.word	index@(attn_fwd)
        /*0014*/ 	.word	0x00000000


	//----- nvinfo : EIATTR_MIN_STACK_SIZE
	.align		4
.L_4:
        /*0018*/ 	.byte	0x04, 0x12
        /*001a*/ 	.short	(.L_6 - .L_5)
	.align		4
.L_5:
        /*001c*/ 	.word	index@(attn_fwd)
        /*0020*/ 	.word	0x00000000
.L_6:


//--------------------- .nv.compat                --------------------------
	.section	.nv.compat,"",@"SHT_CUDA_COMPAT_INFO"
	.align	4
        /*0000*/ 	.byte	0x02, 0x09, 0x01, 0x00, 0x02, 0x02, 0x02, 0x00, 0x02, 0x05, 0x05, 0x00, 0x03, 0x07, 0x01, 0x01
        /*0010*/ 	.byte	0x02, 0x03, 0x00, 0x00, 0x02, 0x06, 0x01, 0x00, 0x04, 0x0b, 0x08, 0x00, 0x00, 0x00, 0x00, 0x00
        /*0020*/ 	.byte	0x00, 0x00, 0x00, 0x00


//--------------------- .nv.info.attn_fwd         --------------------------
	.section	.nv.info.attn_fwd,"",@"SHT_CUDA_INFO"
	.sectionflags	@""
	.align	4


	//----- nvinfo : EIATTR_CUDA_API_VERSION
	.align		4
        /*0000*/ 	.byte	0x04, 0x37
        /*0002*/ 	.short	(.L_8 - .L_7)
.L_7:
        /*0004*/ 	.word	0x00000082


	//----- nvinfo : EIATTR_KPARAM_INFO
	.align		4
.L_8:
        /*0008*/ 	.byte	0x04, 0x17
        /*000a*/ 	.short	(.L_10 - .L_9)
.L_9:
        /*000c*/ 	.word	0x00000000
        /*0010*/ 	.short	0x0019
        /*0012*/ 	.short	0x0080
        /*0014*/ 	.byte	0x00, 0xf4, 0x21, 0x00


	//----- nvinfo : EIATTR_KPARAM_INFO
	.align		4
.L_10:
        /*0018*/ 	.byte	0x04, 0x17
        /*001a*/ 	.short	(.L_12 - .L_11)
.L_11:
        /*001c*/ 	.word	0x00000000
        /*0020*/ 	.short	0x0018
        /*0022*/ 	.short	0x0078
        /*0024*/ 	.byte	0x00, 0xf4, 0x21, 0x00


	//----- nvinfo : EIATTR_KPARAM_INFO
	.align		4
.L_12:
        /*0028*/ 	.byte	0x04, 0x17
        /*002a*/ 	.short	(.L_14 - .L_13)
.L_13:
        /*002c*/ 	.word	0x00000000
        /*0030*/ 	.short	0x0017
        /*0032*/ 	.short	0x0070
        /*0034*/ 	.byte	0x00, 0xf0, 0x11, 0x00


	//----- nvinfo : EIATTR_KPARAM_INFO
	.align		4
.L_14:
        /*0038*/ 	.byte	0x04, 0x17
        /*003a*/ 	.short	(.L_16 - .L_15)
.L_15:
        /*003c*/ 	.word	0x00000000
        /*0040*/ 	.short	0x0016
        /*0042*/ 	.short	0x006c
        /*0044*/ 	.byte	0x00, 0xf0, 0x11, 0x00


	//----- nvinfo : EIATTR_KPARAM_INFO
	.align		4
.L_16:
        /*0048*/ 	.byte	0x04, 0x17
        /*004a*/ 	.short	(.L_18 - .L_17)
.L_17:
        /*004c*/ 	.word	0x00000000
        /*0050*/ 	.short	0x0015
        /*0052*/ 	.short	0x0068
        /*0054*/ 	.byte	0x00, 0xf0, 0x11, 0x00


	//----- nvinfo : EIATTR_KPARAM_INFO
	.align		4
.L_18:
        /*0058*/ 	.byte	0x04, 0x17
        /*005a*/ 	.short	(.L_20 - .L_19)
.L_19:
        /*005c*/ 	.word	0x00000000
        /*0060*/ 	.short	0x0014
        /*0062*/ 	.short	0x0064
        /*0064*/ 	.byte	0x00, 0xf0, 0x11, 0x00


	//----- nvinfo : EIATTR_KPARAM_INFO
	.align		4
.L_20:
        /*0068*/ 	.byte	0x04, 0x17
        /*006a*/ 	.short	(.L_22 - .L_21)
.L_21:
        /*006c*/ 	.word	0x00000000
        /*0070*/ 	.short	0x0013
        /*0072*/ 	.short	0x0060
        /*0074*/ 	.byte	0x00, 0xf0, 0x11, 0x00


	//----- nvinfo : EIATTR_KPARAM_INFO
	.align		4
.L_22:
        /*0078*/ 	.byte	0x04, 0x17
        /*007a*/ 	.short	(.L_24 - .L_23)
.L_23:
        /*007c*/ 	.word	0x00000000
        /*0080*/ 	.short	0x0012
        /*0082*/ 	.short	0x005c
        /*0084*/ 	.byte	0x00, 0xf0, 0x11, 0x00


	//----- nvinfo : EIATTR_KPARAM_INFO
	.align		4
.L_24:
        /*0088*/ 	.byte	0x04, 0x17
        /*008a*/ 	.short	(.L_26 - .L_25)
.L_25:
        /*008c*/ 	.word	0x00000000
        /*0090*/ 	.short	0x0011
        /*0092*/ 	.short	0x0058
        /*0094*/ 	.byte	0x00, 0xf0, 0x11, 0x00


	//----- nvinfo : EIATTR_KPARAM_INFO
	.align		4
.L_26:
        /*0098*/ 	.byte	0x04, 0x17
        /*009a*/ 	.short	(.L_28 - .L_27)
.L_27:
        /*009c*/ 	.word	0x00000000
        /*00a0*/ 	.short	0x0010
        /*00a2*/ 	.short	0x0054
        /*00a4*/ 	.byte	0x00, 0xf0, 0x11, 0x00


	//----- nvinfo : EIATTR_KPARAM_INFO
	.align		4
.L_28:
        /*00a8*/ 	.byte	0x04, 0x17
        /*00aa*/ 	.short	(.L_30 - .L_29)
.L_29:
        /*00ac*/ 	.word	0x00000000
        /*00b0*/ 	.short	0x000f
        /*00b2*/ 	.short	0x0050
        /*00b4*/ 	.byte	0x00, 0xf0, 0x11, 0x00


	//----- nvinfo : EIATTR_KPARAM_INFO
	.align		4
.L_30:
        /*00b8*/ 	.byte	0x04, 0x17
        /*00ba*/ 	.short	(.L_32 - .L_31)
.L_31:
        /*00bc*/ 	.word	0x00000000
        /*00c0*/ 	.short	0x000e
        /*00c2*/ 	.short	0x004c
        /*00c4*/ 	.byte	0x00, 0xf0, 0x11, 0x00


	//----- nvinfo : EIATTR_KPARAM_INFO
	.align		4
.L_32:
        /*00c8*/ 	.byte	0x04, 0x17
        /*00ca*/ 	.short	(.L_34 - .L_33)
.L_33:
        /*00cc*/ 	.word	0x00000000
        /*00d0*/ 	.short	0x000d
        /*00d2*/ 	.short	0x0048
        /*00d4*/ 	.byte	0x00, 0xf0, 0x11, 0x00


	//----- nvinfo : EIATTR_KPARAM_INFO
	.align		4
.L_34:
        /*00d8*/ 	.byte	0x04, 0x17
        /*00da*/ 	.short	(.L_36 - .L_35)
.L_35:
        /*00dc*/ 	.word	0x00000000
        /*00e0*/ 	.short	0x000c
        /*00e2*/ 	.short	0x0044
        /*00e4*/ 	.byte	0x00, 0xf0, 0x11, 0x00


	//----- nvinfo : EIATTR_KPARAM_INFO
	.align		4
.L_36:
        /*00e8*/ 	.byte	0x04, 0x17
        /*00ea*/ 	.short	(.L_38 - .L_37)
.L_37:
        /*00ec*/ 	.word	0x00000000
        /*00f0*/ 	.short	0x000b
        /*00f2*/ 	.short	0x0040
        /*00f4*/ 	.byte	0x00, 0xf0, 0x11, 0x00


	//----- nvinfo : EIATTR_KPARAM_INFO
	.align		4
.L_38:
        /*00f8*/ 	.byte	0x04, 0x17
        /*00fa*/ 	.short	(.L_40 - .L_39)
.L_39:
        /*00fc*/ 	.word	0x00000000
        /*0100*/ 	.short	0x000a
        /*0102*/ 	.short	0x003c
        /*0104*/ 	.byte	0x00, 0xf0, 0x11, 0x00


	//----- nvinfo : EIATTR_KPARAM_INFO
	.align		4
.L_40:
        /*0108*/ 	.byte	0x04, 0x17
        /*010a*/ 	.short	(.L_42 - .L_41)
.L_41:
        /*010c*/ 	.word	0x00000000
        /*0110*/ 	.short	0x0009
        /*0112*/ 	.short	0x0038
        /*0114*/ 	.byte	0x00, 0xf0, 0x11, 0x00


	//----- nvinfo : EIATTR_KPARAM_INFO
	.align		4
.L_42:
        /*0118*/ 	.byte	0x04, 0x17
        /*011a*/ 	.short	(.L_44 - .L_43)
.L_43:
        /*011c*/ 	.word	0x00000000
        /*0120*/ 	.short	0x0008
        /*0122*/ 	.short	0x0034
        /*0124*/ 	.byte	0x00, 0xf0, 0x11, 0x00


	//----- nvinfo : EIATTR_KPARAM_INFO
	.align		4
.L_44:
        /*0128*/ 	.byte	0x04, 0x17
        /*012a*/ 	.short	(.L_46 - .L_45)
.L_45:
        /*012c*/ 	.word	0x00000000
        /*0130*/ 	.short	0x0007
        /*0132*/ 	.short	0x0030
        /*0134*/ 	.byte	0x00, 0xf0, 0x11, 0x00


	//----- nvinfo : EIATTR_KPARAM_INFO
	.align		4
.L_46:
        /*0138*/ 	.byte	0x04, 0x17
        /*013a*/ 	.short	(.L_48 - .L_47)
.L_47:
        /*013c*/ 	.word	0x00000000
        /*0140*/ 	.short	0x0006
        /*0142*/ 	.short	0x002c
        /*0144*/ 	.byte	0x00, 0xf0, 0x11, 0x00


	//----- nvinfo : EIATTR_KPARAM_INFO
	.align		4
.L_48:
        /*0148*/ 	.byte	0x04, 0x17
        /*014a*/ 	.short	(.L_50 - .L_49)
.L_49:
        /*014c*/ 	.word	0x00000000
        /*0150*/ 	.short	0x0005
        /*0152*/ 	.short	0x0028
        /*0154*/ 	.byte	0x00, 0xf0, 0x11, 0x00


	//----- nvinfo : EIATTR_KPARAM_INFO
	.align		4
.L_50:
        /*0158*/ 	.byte	0x04, 0x17
        /*015a*/ 	.short	(.L_52 - .L_51)
.L_51:
        /*015c*/ 	.word	0x00000000
        /*0160*/ 	.short	0x0004
        /*0162*/ 	.short	0x0020
        /*0164*/ 	.byte	0x00, 0xf4, 0x21, 0x00


	//----- nvinfo : EIATTR_KPARAM_INFO
	.align		4
.L_52:
        /*0168*/ 	.byte	0x04, 0x17
        /*016a*/ 	.short	(.L_54 - .L_53)
.L_53:
        /*016c*/ 	.word	0x00000000
        /*0170*/ 	.short	0x0003
        /*0172*/ 	.short	0x0018
        /*0174*/ 	.byte	0x00, 0xf4, 0x21, 0x00


	//----- nvinfo : EIATTR_KPARAM_INFO
	.align		4
.L_54:
        /*0178*/ 	.byte	0x04, 0x17
        /*017a*/ 	.short	(.L_56 - .L_55)
.L_55:
        /*017c*/ 	.word	0x00000000
        /*0180*/ 	.short	0x0002
        /*0182*/ 	.short	0x0010
        /*0184*/ 	.byte	0x00, 0xf4, 0x21, 0x00


	//----- nvinfo : EIATTR_KPARAM_INFO
	.align		4
.L_56:
        /*0188*/ 	.byte	0x04, 0x17
        /*018a*/ 	.short	(.L_58 - .L_57)
.L_57:
        /*018c*/ 	.word	0x00000000
        /*0190*/ 	.short	0x0001
        /*0192*/ 	.short	0x0008
        /*0194*/ 	.byte	0x00, 0xf4, 0x21, 0x00


	//----- nvinfo : EIATTR_KPARAM_INFO
	.align		4
.L_58:
        /*0198*/ 	.byte	0x04, 0x17
        /*019a*/ 	.short	(.L_60 - .L_59)
.L_59:
        /*019c*/ 	.word	0x00000000
        /*01a0*/ 	.short	0x0000
        /*01a2*/ 	.short	0x0000
        /*01a4*/ 	.byte	0x00, 0xf4, 0x21, 0x00


	//----- nvinfo : EIATTR_SPARSE_MMA_MASK
	.align		4
.L_60:
        /*01a8*/ 	.byte	0x03, 0x50
        /*01aa*/ 	.short	0x0000


	//----- nvinfo : EIATTR_MAXREG_COUNT
	.align		4
        /*01ac*/ 	.byte	0x03, 0x1b
        /*01ae*/ 	.short	0x00ff


	//----- nvinfo : EIATTR_NUM_BARRIERS
	.align		4
        /*01b0*/ 	.byte	0x02, 0x4c
        /*01b2*/ 	.byte	0x01
	.zero		1


	//----- nvinfo : EIATTR_MERCURY_ISA_VERSION
	.align		4
        /*01b4*/ 	.byte	0x03, 0x5f
        /*01b6*/ 	.short	0x0101


	//----- nvinfo : EIATTR_COOP_GROUP_MASK_REGIDS
	.align		4
        /*01b8*/ 	.byte	0x04, 0x29
        /*01ba*/ 	.short	(.L_62 - .L_61)


	//   ....[0]....
.L_61:
        /*01bc*/ 	.word	0xffffffff


	//   ....[1]....
        /*01c0*/ 	.word	0xffffffff


	//   ....[2]....
        /*01c4*/ 	.word	0xffffffff


	//   ....[3]....
        /*01c8*/ 	.word	0xffffffff


	//   ....[4]....
        /*01cc*/ 	.word	0xffffffff


	//   ....[5]....
        /*01d0*/ 	.word	0xffffffff


	//   ....[6]....
        /*01d4*/ 	.word	0xffffffff


	//   ....[7]....
        /*01d8*/ 	.word	0xffffffff


	//   ....[8]....
        /*01dc*/ 	.word	0xffffffff


	//   ....[9]....
        /*01e0*/ 	.word	0xffffffff


	//   ....[10]....
        /*01e4*/ 	.word	0xffffffff


	//   ....[11]....
        /*01e8*/ 	.word	0xffffffff


	//   ....[12]....
        /*01ec*/ 	.word	0xffffffff


	//   ....[13]....
        /*01f0*/ 	.word	0xffffffff


	//   ....[14]....
        /*01f4*/ 	.word	0xffffffff


	//   ....[15]....
        /*01f8*/ 	.word	0xffffffff


	//----- nvinfo : EIATTR_COOP_GROUP_INSTR_OFFSETS
	.align		4
.L_62:
        /*01fc*/ 	.byte	0x04, 0x28
        /*01fe*/ 	.short	(.L_64 - .L_63)


	//   ....[0]....
.L_63:
        /*0200*/ 	.word	0x000015c0


	//   ....[1]....
        /*0204*/ 	.word	0x000015e0


	//   ....[2]....
        /*0208*/ 	.word	0x00001780


	//   ....[3]....
        /*020c*/ 	.word	0x000017a0


	//   ....[4]....
        /*0210*/ 	.word	0x00001cd0


	//   ....[5]....
        /*0214*/ 	.word	0x00001ce0


	//   ....[6]....
        /*0218*/ 	.word	0x00001d00


	//   ....[7]....
        /*021c*/ 	.word	0x00001d10


	//   ....[8]....
        /*0220*/ 	.word	0x00001d20


	//   ....[9]....
        /*0224*/ 	.word	0x00001d30


	//   ....[10]....
        /*0228*/ 	.word	0x00001d40


	//   ....[11]....
        /*022c*/ 	.word	0x00001d50


	//   ....[12]....
        /*0230*/ 	.word	0x00001f60


	//   ....[13]....
        /*0234*/ 	.word	0x00001f70


	//   ....[14]....
        /*0238*/ 	.word	0x000020f0


	//   ....[15]....
        /*023c*/ 	.word	0x00002100


	//----- nvinfo : EIATTR_EXIT_INSTR_OFFSETS
	.align		4
.L_64:
        /*0240*/ 	.byte	0x04, 0x1c
        /*0242*/ 	.short	(.L_66 - .L_65)


	//   ....[0]....
.L_65:
        /*0244*/ 	.word	0x000033b0


	//   ....[1]....
        /*0248*/ 	.word	0x000033e0


	//----- nvinfo : EIATTR_REQNTID
	.align		4
.L_66:
        /*024c*/ 	.byte	0x04, 0x10
        /*024e*/ 	.short	(.L_68 - .L_67)
.L_67:
        /*0250*/ 	.word	0x00000080
        /*0254*/ 	.word	0x00000001
        /*0258*/ 	.word	0x00000001


	//----- nvinfo : EIATTR_CBANK_PARAM_SIZE
	.align		4
.L_68:
        /*025c*/ 	.byte	0x03, 0x19
        /*025e*/ 	.short	0x0088


	//----- nvinfo : EIATTR_PARAM_CBANK
	.align		4
        /*0260*/ 	.byte	0x04, 0x0a
        /*0262*/ 	.short	(.L_70 - .L_69)
	.align		4
.L_69:
        /*0264*/ 	.word	index@(.nv.constant0.attn_fwd)
        /*0268*/ 	.short	0x0210
        /*026a*/ 	.short	0x0088


	//----- nvinfo : EIATTR_SW_WAR
	.align		4
.L_70:
        /*026c*/ 	.byte	0x04, 0x36
        /*026e*/ 	.short	(.L_72 - .L_71)
.L_71:
        /*0270*/ 	.word	0x00000008
.L_72:


//--------------------- .nv.callgraph             --------------------------
	.section	.nv.callgraph,"",@"SHT_CUDA_CALLGRAPH"
	.align	4
	.sectionentsize	8
	.align		4
        /*0000*/ 	.word	0x00000000
	.align		4
        /*0004*/ 	.word	0xffffffff
	.align		4
        /*0008*/ 	.word	0x00000000
	.align		4
        /*000c*/ 	.word	0xfffffffe
	.align		4
        /*0010*/ 	.word	0x00000000
	.align		4
        /*0014*/ 	.word	0xfffffffd
	.align		4
        /*0018*/ 	.word	0x00000000
	.align		4
        /*001c*/ 	.word	0xfffffffc


//--------------------- .nv.constant4             --------------------------
	.section	.nv.constant4,"a",@progbits
	.align	8
	.align		8
.nv.constant4:
        /*0000*/ 	.dword	_$_str


//--------------------- .text.attn_fwd            --------------------------
	.section	.text.attn_fwd,"ax",@progbits
	.align	128
        .global         attn_fwd
        .type           attn_fwd,@function
        .size           attn_fwd,(.L_x_3 - attn_fwd)
        .other          attn_fwd,@"STO_CUDA_ENTRY STV_DEFAULT"
attn_fwd:
.text.attn_fwd:
[----:B------:R-:W-:Y:S01]  /*0000*/  LDC R1, c[0x0][0x28] ;  /* 0x00000a00ff017b82 */ /* 0x000fe20000000800 */
[----:B------:R-:W0:Y:S07]  /*0010*/  S2R R90, SR_TID.X ;  /* 0x00000000005a7919 */ /* 0x000e2e0000002100 */
[----:B------:R-:W1:Y:S01]  /*0020*/  S2UR UR7, SR_CTAID.Y ;  /* 0x00000000000779c3 */ /* 0x000e620000002600 */
[----:B------:R-:W-:Y:S01]  /*0030*/  ULDC.64 UR4, c[0x0][0x240] ;  /* 0x0000900000047ab9 */ /* 0x000fe20000000a00 */
[----:B------:R-:W-:Y:S01]  /*0040*/  ULDC.64 UR10, c[0x0][0x208] ;  /* 0x00008200000a7ab9 */ /* 0x000fe20000000a00 */
[----:B------:R-:W2:Y:S05]  /*0050*/  S2R R0, SR_CTAID.X ;  /* 0x0000000000007919 */ /* 0x000eaa0000002500 */
[----:B------:R-:W3:Y:S08]  /*0060*/  LDC R21, c[0x0][0x248] ;  /* 0x00009200ff157b82 */ /* 0x000ef00000000800 */
[----:B------:R-:W4:Y:S01]  /*0070*/  LDC.64 R18, c[0x0][0x210] ;  /* 0x00008400ff127b82 */ /* 0x000f220000000a00 */
[----:B-1----:R-:W-:Y:S01]  /*0080*/  UIMAD UR4, UR7, UR4, URZ ;  /* 0x00000004070472a4 */ /* 0x002fe2000f8e023f */
[----:B0-----:R-:W-:-:S02]  /*0090*/  LOP3.LUT R5, R90, 0x1f, RZ, 0xc0, !PT ;  /* 0x0000001f5a057812 */ /* 0x001fc400078ec0ff */
[----:B------:R-:W-:-:S03]  /*00a0*/  SHF.R.U32.HI R4, RZ, 0x5, R90 ;  /* 0x00000005ff047819 */ /* 0x000fc6000001165a */
[----:B--2---:R-:W-:Y:S01]  /*00b0*/  IMAD R0, R0, 0x20, R5 ;  /* 0x0000002000007824 */ /* 0x004fe200078e0205 */
[----:B------:R-:W-:-:S03]  /*00c0*/  SGXT.U32 R4, R4, 0x2 ;  /* 0x000000020404781a */ /* 0x000fc60000000000 */
[----:B------:R-:W-:Y:S01]  /*00d0*/  IMAD R3, R0, UR5, RZ ;  /* 0x0000000500037c24 */ /* 0x000fe2000f8e02ff */
[----:B------:R-:W-:Y:S01]  /*00e0*/  USHF.R.S32.HI UR5, URZ, 0x1f, UR4 ;  /* 0x0000001f3f057899 */ /* 0x000fe20008011404 */
[----:B---3--:R-:W-:-:S03]  /*00f0*/  IMAD R7, R4, R21, RZ ;  /* 0x0000001504077224 */ /* 0x008fc600078e02ff */
[----:B----4-:R-:W-:Y:S01]  /*0100*/  IADD3 R18, P0, P1, R3, UR4, R18 ;  /* 0x0000000403127c10 */ /* 0x010fe2000f91e012 */
[----:B------:R-:W-:Y:S01]  /*0110*/  IMAD R8, R21, 0x4, R7 ;  /* 0x0000000415087824 */ /* 0x000fe200078e0207 */
[----:B------:R-:W-:-:S03]  /*0120*/  SHF.R.S32.HI R2, RZ, 0x1f, R3 ;  /* 0x0000001fff027819 */ /* 0x000fc60000011403 */
[----:B------:R-:W-:Y:S01]  /*0130*/  IMAD R9, R21, 0x4, R8 ;  /* 0x0000000415097824 */ /* 0x000fe200078e0208 */
[----:B------:R-:W-:Y:S02]  /*0140*/  IADD3.X R20, R2, UR5, R19, P0, P1 ;  /* 0x0000000502147c10 */ /* 0x000fe400087e2413 */
[-C--:B------:R-:W-:Y:S01]  /*0150*/  IADD3 R2, P0, R7, R18.reuse, RZ ;  /* 0x0000001207027210 */ /* 0x080fe20007f1e0ff */
[----:B------:R-:W-:Y:S01]  /*0160*/  IMAD R11, R21, 0x4, R9 ;  /* 0x00000004150b7824 */ /* 0x000fe200078e0209 */
[C---:B------:R-:W-:Y:S02]  /*0170*/  IADD3 R6, P1, R8.reuse, R18, RZ ;  /* 0x0000001208067210 */ /* 0x040fe40007f3e0ff */
[-C--:B------:R-:W-:Y:S01]  /*0180*/  LEA.HI.X.SX32 R3, R7, R20.reuse, 0x1, P0 ;  /* 0x0000001407037211 */ /* 0x080fe200000f0eff */
[----:B------:R-:W-:Y:S01]  /*0190*/  IMAD R13, R21, 0x4, R11 ;  /* 0x00000004150d7824 */ /* 0x000fe200078e020b */
[----:B------:R-:W-:Y:S02]  /*01a0*/  LEA.HI.X.SX32 R7, R8, R20, 0x1, P1 ;  /* 0x0000001408077211 */ /* 0x000fe400008f0eff */
[----:B------:R-:W-:Y:S01]  /*01b0*/  IADD3 R8, P0, R9, R18, RZ ;  /* 0x0000001209087210 */ /* 0x000fe20007f1e0ff */
[----:B------:R-:W-:Y:S01]  /*01c0*/  IMAD R14, R21, 0x4, R13 ;  /* 0x00000004150e7824 */ /* 0x000fe200078e020d */
[----:B------:R-:W-:Y:S01]  /*01d0*/  LEA.HI R28, R90, 0x1c, RZ, 0x1b ;  /* 0x0000001c5a1c7811 */ /* 0x000fe200078fd8ff */
[----:B------:R0:W2:Y:S01]  /*01e0*/  LDG.E.U8 R16, desc[UR10][R2.64] ;  /* 0x0000000a02107981 */ /* 0x0000a2000c1e1100 */
[----:B------:R-:W-:-:S02]  /*01f0*/  LEA.HI.X.SX32 R9, R9, R20, 0x1, P0 ;  /* 0x0000001409097211 */ /* 0x000fc400000f0eff */
[C---:B------:R-:W-:Y:S01]  /*0200*/  IADD3 R10, P0, R11.reuse, R18, RZ ;  /* 0x000000120b0a7210 */ /* 0x040fe20007f1e0ff */
[----:B------:R1:W2:Y:S01]  /*0210*/  LDG.E.U8 R17, desc[UR10][R6.64] ;  /* 0x0000000a06117981 */ /* 0x0002a2000c1e1100 */
[----:B------:R-:W-:Y:S02]  /*0220*/  IMAD R15, R28, R21, RZ ;  /* 0x000000151c0f7224 */ /* 0x000fe400078e02ff */
[----:B------:R-:W-:Y:S01]  /*0230*/  LEA.HI.X.SX32 R11, R11, R20, 0x1, P0 ;  /* 0x000000140b0b7211 */ /* 0x000fe200000f0eff */
[----:B------:R3:W4:Y:S01]  /*0240*/  LDG.E.U8 R8, desc[UR10][R8.64] ;  /* 0x0000000a08087981 */ /* 0x000722000c1e1100 */
[-C--:B------:R-:W-:Y:S02]  /*0250*/  IADD3 R12, P0, R13, R18.reuse, RZ ;  /* 0x000000120d0c7210 */ /* 0x080fe40007f1e0ff */
[----:B0-----:R-:W-:Y:S01]  /*0260*/  IADD3 R2, P1, R14, R18, RZ ;  /* 0x000000120e027210 */ /* 0x001fe20007f3e0ff */
[----:B-1----:R-:W-:-:S03]  /*0270*/  IMAD R7, R21, 0x4, R14 ;  /* 0x0000000415077824 */ /* 0x002fc600078e020e */
[-C--:B------:R-:W-:Y:S01]  /*0280*/  LEA.HI.X.SX32 R3, R14, R20.reuse, 0x1, P1 ;  /* 0x000000140e037211 */ /* 0x080fe200008f0eff */
[----:B------:R-:W4:Y:S01]  /*0290*/  LDG.E.U8 R11, desc[UR10][R10.64] ;  /* 0x0000000a0a0b7981 */ /* 0x000f22000c1e1100 */
[----:B------:R-:W-:Y:S02]  /*02a0*/  LEA.HI.X.SX32 R13, R13, R20, 0x1, P0 ;  /* 0x000000140d0d7211 */ /* 0x000fe400000f0eff */
[-C--:B------:R-:W-:Y:S02]  /*02b0*/  IADD3 R14, P1, R15, R18.reuse, RZ ;  /* 0x000000120f0e7210 */ /* 0x080fe40007f3e0ff */
[----:B------:R-:W-:Y:S01]  /*02c0*/  IADD3 R6, P0, R7, R18, RZ ;  /* 0x0000001207067210 */ /* 0x000fe20007f1e0ff */
[----:B------:R-:W5:Y:S01]  /*02d0*/  LDG.E.U8 R12, desc[UR10][R12.64] ;  /* 0x0000000a0c0c7981 */ /* 0x000f62000c1e1100 */
[-C--:B------:R-:W-:Y:S02]  /*02e0*/  LEA.HI.X.SX32 R15, R15, R20.reuse, 0x1, P1 ;  /* 0x000000140f0f7211 */ /* 0x080fe400008f0eff */
[----:B------:R-:W-:Y:S01]  /*02f0*/  LEA.HI.X.SX32 R7, R7, R20, 0x1, P0 ;  /* 0x0000001407077211 */ /* 0x000fe200000f0eff */
[----:B------:R0:W5:Y:S04]  /*0300*/  LDG.E.U8 R3, desc[UR10][R2.64] ;  /* 0x0000000a02037981 */ /* 0x000168000c1e1100 */
[----:B------:R-:W5:Y:S04]  /*0310*/  LDG.E.U8 R15, desc[UR10][R14.64] ;  /* 0x0000000a0e0f7981 */ /* 0x000f68000c1e1100 */
[----:B------:R1:W5:Y:S01]  /*0320*/  LDG.E.U8 R6, desc[UR10][R6.64] ;  /* 0x0000000a06067981 */ /* 0x000362000c1e1100 */
[----:B---3--:R-:W-:Y:S01]  /*0330*/  SHF.R.S32.HI R9, RZ, 0x6, R90 ;  /* 0x00000006ff097819 */ /* 0x008fe2000001145a */
[----:B0-----:R-:W-:-:S03]  /*0340*/  IMAD.SHL.U32 R2, R90, 0x2, RZ ;  /* 0x000000025a027824 */ /* 0x001fc600078e00ff */
[----:B------:R-:W-:-:S04]  /*0350*/  SGXT R9, R9, 0x1 ;  /* 0x000000010909781a */ /* 0x000fc80000000200 */
[----:B------:R-:W-:Y:S01]  /*0360*/  LOP3.LUT R9, R9, 0x90, RZ, 0xc0, !PT ;  /* 0x0000009009097812 */ /* 0x000fe200078ec0ff */
[----:B------:R-:W0:Y:S03]  /*0370*/  S2UR UR6, SR_CgaCtaId ;  /* 0x00000000000679c3 */ /* 0x000e260000008800 */
[----:B------:R-:W-:-:S05]  /*0380*/  LOP3.LUT R9, R9, 0x7e, R2, 0x78, !PT ;  /* 0x0000007e09097812 */ /* 0x000fca00078e7802 */
[----:B------:R-:W3:Y:S01]  /*0390*/  LDC R2, c[0x0][0x280] ;  /* 0x0000a000ff027b82 */ /* 0x000ee20000000800 */
[----:B------:R-:W-:Y:S01]  /*03a0*/  UMOV UR4, 0x400 ;  /* 0x0000040000047882 */ /* 0x000fe20000000000 */
[----:B-1----:R-:W-:Y:S01]  /*03b0*/  LOP3.LUT R7, R9, 0x20, RZ, 0x3c, !PT ;  /* 0x0000002009077812 */ /* 0x002fe200078e3cff */
[----:B0-----:R-:W-:Y:S01]  /*03c0*/  ULEA UR6, UR6, UR4, 0x18 ;  /* 0x0000000406067291 */ /* 0x001fe2000f8ec03f */
[----:B---3--:R-:W-:Y:S01]  /*03d0*/  ISETP.GE.AND P0, PT, R2, 0x1, PT ;  /* 0x000000010200780c */ /* 0x008fe20003f06270 */
[----:B------:R-:W-:Y:S01]  /*03e0*/  IMAD.MOV.U32 R43, RZ, RZ, -0x800000 ;  /* 0xff800000ff2b7424 */ /* 0x000fe200078e00ff */
[----:B------:R-:W-:Y:S01]  /*03f0*/  CS2R R24, SRZ ;  /* 0x0000000000187805 */ /* 0x000fe2000001ff00 */
[----:B------:R-:W-:Y:S01]  /*0400*/  IMAD.MOV.U32 R92, RZ, RZ, 0x3f800000 ;  /* 0x3f800000ff5c7424 */ /* 0x000fe200078e00ff */
[----:B------:R-:W-:Y:S01]  /*0410*/  CS2R R26, SRZ ;  /* 0x00000000001a7805 */ /* 0x000fe2000001ff00 */
[----:B------:R-:W-:Y:S01]  /*0420*/  IMAD.MOV.U32 R91, RZ, RZ, 0x3f800000 ;  /* 0x3f800000ff5b7424 */ /* 0x000fe200078e00ff */
[----:B------:R-:W-:Y:S01]  /*0430*/  CS2R R20, SRZ ;  /* 0x0000000000147805 */ /* 0x000fe2000001ff00 */
[----:B------:R-:W-:Y:S01]  /*0440*/  IMAD.MOV.U32 R42, RZ, RZ, -0x800000 ;  /* 0xff800000ff2a7424 */ /* 0x000fe200078e00ff */
[----:B------:R-:W-:-:S02]  /*0450*/  CS2R R22, SRZ ;  /* 0x0000000000167805 */ /* 0x000fc4000001ff00 */
[----:B------:R-:W-:Y:S01]  /*0460*/  CS2R R18, SRZ ;  /* 0x0000000000127805 */ /* 0x000fe2000001ff00 */
[----:B--2---:R-:W-:-:S05]  /*0470*/  IMAD R16, R17, 0x100, R16 ;  /* 0x0000010011107824 */ /* 0x004fca00078e0210 */
[----:B------:R-:W-:Y:S01]  /*0480*/  F2FP.F16.E4M3.UNPACK_B R16, R16 ;  /* 0x00000010ff10723e */ /* 0x000fe200020006ff */
[----:B----4-:R-:W-:-:S03]  /*0490*/  IMAD R8, R11, 0x100, R8 ;  /* 0x000001000b087824 */ /* 0x010fc600078e0208 */
[----:B------:R-:W-:Y:S02]  /*04a0*/  PRMT R10, R16, 0x7632, R10 ;  /* 0x00007632100a7816 */ /* 0x000fe4000000000a */
[----:B------:R-:W-:Y:S01]  /*04b0*/  F2FP.F16.E4M3.UNPACK_B R8, R8 ;  /* 0x00000008ff08723e */ /* 0x000fe200020006ff */
[----:B-----5:R-:W-:Y:S02]  /*04c0*/  IMAD R3, R3, 0x100, R12 ;  /* 0x0000010003037824 */ /* 0x020fe400078e020c */
[----:B------:R-:W-:-:S03]  /*04d0*/  IMAD R6, R15, 0x100, R6 ;  /* 0x000001000f067824 */ /* 0x000fc600078e0206 */
[----:B------:R-:W-:Y:S02]  /*04e0*/  F2FP.F16.E4M3.UNPACK_B R3, R3 ;  /* 0x00000003ff03723e */ /* 0x000fe400020006ff */
[----:B------:R-:W-:Y:S02]  /*04f0*/  F2FP.F16.E4M3.UNPACK_B R6, R6 ;  /* 0x00000006ff06723e */ /* 0x000fe400020006ff */
[----:B------:R-:W-:Y:S02]  /*0500*/  PRMT R11, R8, 0x7632, R11 ;  /* 0x00007632080b7816 */ /* 0x000fe4000000000b */
[----:B------:R-:W-:Y:S02]  /*0510*/  PRMT R12, R3, 0x7632, R12 ;  /* 0x00007632030c7816 */ /* 0x000fe4000000000c */
[----:B------:R-:W-:Y:S01]  /*0520*/  PRMT R13, R6, 0x7632, R13 ;  /* 0x00007632060d7816 */ /* 0x000fe2000000000d */
[----:B------:R0:W-:Y:S04]  /*0530*/  STS.U16 [R9+UR6+0x600], R6 ;  /* 0x0006000609007988 */ /* 0x0001e80008000406 */
[----:B------:R1:W-:Y:S04]  /*0540*/  STS.U16 [R9+UR6], R16 ;  /* 0x0000001009007988 */ /* 0x0003e80008000406 */
[----:B------:R-:W-:Y:S01]  /*0550*/  STS.U16 [R9+UR6+0x200], R8 ;  /* 0x0002000809007988 */ /* 0x000fe20008000406 */
[----:B0-----:R-:W-:-:S03]  /*0560*/  SHF.R.S32.HI R6, RZ, 0x3, R90 ;  /* 0x00000003ff067819 */ /* 0x001fc6000001145a */
[----:B------:R0:W-:Y:S01]  /*0570*/  STS.U16 [R9+UR6+0x400], R3 ;  /* 0x0004000309007988 */ /* 0x0001e20008000406 */
[----:B------:R-:W-:-:S03]  /*0580*/  CS2R R14, SRZ ;  /* 0x00000000000e7805 */ /* 0x000fc6000001ff00 */
[----:B------:R-:W-:Y:S01]  /*0590*/  STS.U16 [R7+UR6+0x100], R10 ;  /* 0x0001000a07007988 */ /* 0x000fe20008000406 */
[----:B-1----:R-:W-:-:S03]  /*05a0*/  CS2R R16, SRZ ;  /* 0x0000000000107805 */ /* 0x002fc6000001ff00 */
[----:B------:R-:W-:Y:S01]  /*05b0*/  STS.U16 [R7+UR6+0x300], R11 ;  /* 0x0003000b07007988 */ /* 0x000fe20008000406 */
[----:B------:R-:W-:-:S03]  /*05c0*/  SGXT R6, R6, 0x1 ;  /* 0x000000010606781a */ /* 0x000fc60000000200 */
[----:B------:R-:W-:Y:S01]  /*05d0*/  STS.U16 [R7+UR6+0x500], R12 ;  /* 0x0005000c07007988 */ /* 0x000fe20008000406 */
[----:B0-----:R-:W-:-:S03]  /*05e0*/  LOP3.LUT R3, R90, 0x8, RZ, 0xc0, !PT ;  /* 0x000000085a037812 */ /* 0x001fc600078ec0ff */
[----:B------:R0:W-:Y:S02]  /*05f0*/  STS.U16 [R7+UR6+0x700], R13 ;  /* 0x0007000d07007988 */ /* 0x0001e40008000406 */
[----:B0-----:R-:W-:Y:S01]  /*0600*/  CS2R R12, SRZ ;  /* 0x00000000000c7805 */ /* 0x001fe2000001ff00 */
[----:B------:R-:W-:Y:S01]  /*0610*/  IMAD.SHL.U32 R7, R90, 0x40, RZ ;  /* 0x000000405a077824 */ /* 0x000fe200078e00ff */
[----:B------:R-:W-:Y:S06]  /*0620*/  @!P0 BRA `(.L_x_0) ;  /* 0x0000001c000c8947 */ /* 0x000fec0003800000 */
[C---:B------:R-:W-:Y:S01]  /*0630*/  LOP3.LUT R8, R90.reuse, 0x1, RZ, 0xc0, !PT ;  /* 0x000000015a087812 */ /* 0x040fe200078ec0ff */
[----:B------:R-:W0:Y:S01]  /*0640*/  LDC.64 R60, c[0x0][0x250] ;  /* 0x00009400ff3c7b82 */ /* 0x000e220000000a00 */
[----:B------:R-:W-:Y:S01]  /*0650*/  LOP3.LUT R9, R90, 0x1c, RZ, 0xc0, !PT ;  /* 0x0000001c5a097812 */ /* 0x000fe200078ec0ff */
[----:B------:R-:W-:Y:S01]  /*0660*/  ULDC UR4, c[0x0][0x258] ;  /* 0x0000960000047ab9 */ /* 0x000fe20000000800 */
[--C-:B------:R-:W-:Y:S01]  /*0670*/  SHF.R.S32.HI R11, RZ, 0x2, R90.reuse ;  /* 0x00000002ff0b7819 */ /* 0x100fe2000001145a */
[----:B------:R-:W-:Y:S01]  /*0680*/  ULDC.64 UR8, c[0x0][0x260] ;  /* 0x0000980000087ab9 */ /* 0x000fe20000000a00 */
[----:B------:R-:W-:Y:S01]  /*0690*/  LOP3.LUT R10, R7, 0x40, RZ, 0xc0, !PT ;  /* 0x00000040070a7812 */ /* 0x000fe200078ec0ff */
[----:B------:R-:W-:Y:S01]  /*06a0*/  IMAD R12, R8, 0x2, R9 ;  /* 0x00000002080c7824 */ /* 0x000fe200078e0209 */
[----:B------:R-:W-:Y:S01]  /*06b0*/  SGXT R9, R11, 0x1 ;  /* 0x000000010b09781a */ /* 0x000fe20000000200 */
[----:B------:R-:W1:Y:S01]  /*06c0*/  LDC R18, c[0x0][0x268] ;  /* 0x00009a00ff127b82 */ /* 0x000e620000000800 */
[--C-:B------:R-:W-:Y:S01]  /*06d0*/  SHF.R.S32.HI R14, RZ, 0x1, R90.reuse ;  /* 0x00000001ff0e7819 */ /* 0x100fe2000001145a */
[----:B------:R-:W-:Y:S01]  /*06e0*/  VIADD R13, R10, UR6 ;  /* 0x000000060a0d7c36 */ /* 0x000fe20008000000 */
[----:B------:R-:W-:Y:S01]  /*06f0*/  LOP3.LUT R10, R9, 0x90, RZ, 0xc0, !PT ;  /* 0x00000090090a7812 */ /* 0x000fe200078ec0ff */
[----:B------:R-:W-:Y:S01]  /*0700*/  IMAD.SHL.U32 R7, R90, 0x20, RZ ;  /* 0x000000205a077824 */ /* 0x000fe200078e00ff */
[--C-:B------:R-:W-:Y:S01]  /*0710*/  SHF.R.U32.HI R9, RZ, 0x1, R90.reuse ;  /* 0x00000001ff097819 */ /* 0x100fe2000001165a */
[----:B------:R-:W-:Y:S01]  /*0720*/  IMAD.MOV.U32 R92, RZ, RZ, 0x3f800000 ;  /* 0x3f800000ff5c7424 */ /* 0x000fe200078e00ff */
[----:B------:R-:W-:Y:S01]  /*0730*/  SGXT R11, R14, 0x1 ;  /* 0x000000010e0b781a */ /* 0x000fe20000000200 */
[----:B------:R-:W-:Y:S01]  /*0740*/  IMAD.MOV.U32 R94, RZ, RZ, -0x800000 ;  /* 0xff800000ff5e7424 */ /* 0x000fe200078e00ff */
[----:B------:R-:W-:Y:S01]  /*0750*/  LOP3.LUT R8, R90, 0x4, RZ, 0xc0, !PT ;  /* 0x000000045a087812 */ /* 0x000fe200078ec0ff */
[----:B------:R-:W-:Y:S01]  /*0760*/  IMAD.MOV.U32 R85, RZ, RZ, RZ ;  /* 0x000000ffff557224 */ /* 0x000fe200078e00ff */
[----:B------:R-:W-:Y:S01]  /*0770*/  SGXT.U32 R9, R9, 0x1 ;  /* 0x000000010909781a */ /* 0x000fe20000000000 */
[----:B------:R-:W-:Y:S01]  /*0780*/  IMAD.MOV.U32 R93, RZ, RZ, -0x800000 ;  /* 0xff800000ff5d7424 */ /* 0x000fe200078e00ff */
[----:B------:R-:W-:Y:S01]  /*0790*/  LOP3.LUT R11, R11, 0x120, RZ, 0xc0, !PT ;  /* 0x000001200b0b7812 */ /* 0x000fe200078ec0ff */
[----:B------:R-:W-:Y:S01]  /*07a0*/  IMAD R8, R8, 0x80, R13 ;  /* 0x0000008008087824 */ /* 0x000fe200078e020d */
[----:B------:R-:W-:Y:S01]  /*07b0*/  LOP3.LUT R10, R10, 0x60, R7, 0xf8, !PT ;  /* 0x000000600a0a7812 */ /* 0x000fe200078ef807 */
[----:B------:R-:W-:Y:S01]  /*07c0*/  IMAD.SHL.U32 R7, R3, 0x2, RZ ;  /* 0x0000000203077824 */ /* 0x000fe200078e00ff */
[----:B------:R-:W-:Y:S01]  /*07d0*/  LOP3.LUT R3, R12, R9, RZ, 0xfc, !PT ;  /* 0x000000090c037212 */ /* 0x000fe200078efcff */
[----:B0-----:R-:W-:Y:S01]  /*07e0*/  IMAD R60, R60, UR7, RZ ;  /* 0x000000073c3c7c24 */ /* 0x001fe2000f8e02ff */
[----:B------:R-:W-:Y:S01]  /*07f0*/  LOP3.LUT R11, R11, 0x30, R90, 0x78, !PT ;  /* 0x000000300b0b7812 */ /* 0x000fe200078e785a */
[----:B------:R-:W0:Y:S01]  /*0800*/  LDC.64 R12, c[0x0][0x220] ;  /* 0x00008800ff0c7b82 */ /* 0x000e220000000a00 */
[----:B------:R-:W-:Y:S01]  /*0810*/  LOP3.LUT R9, R10, R7, RZ, 0x3c, !PT ;  /* 0x000000070a097212 */ /* 0x000fe200078e3cff */
[----:B------:R-:W-:Y:S01]  /*0820*/  IMAD R7, R5, UR4, RZ ;  /* 0x0000000405077c24 */ /* 0x000fe2000f8e02ff */
[----:B------:R-:W-:Y:S01]  /*0830*/  LOP3.LUT R11, R11, 0x90, R6, 0x78, !PT ;  /* 0x000000900b0b7812 */ /* 0x000fe200078e7806 */
[----:B------:R-:W-:Y:S01]  /*0840*/  IMAD.SHL.U32 R6, R90, 0x10, RZ ;  /* 0x000000105a067824 */ /* 0x000fe200078e00ff */
[----:B------:R-:W-:Y:S01]  /*0850*/  ULDC.64 UR4, c[0x0][0x218] ;  /* 0x0000860000047ab9 */ /* 0x000fe20000000a00 */
[----:B-1----:R-:W-:Y:S01]  /*0860*/  IMAD R69, R4, R18, RZ ;  /* 0x0000001204457224 */ /* 0x002fe200078e02ff */
[----:B------:R-:W-:Y:S01]  /*0870*/  IADD3 R15, P0, P1, R7, UR4, R60 ;  /* 0x00000004070f7c10 */ /* 0x000fe2000f91e03c */
[----:B------:R-:W-:Y:S01]  /*0880*/  IMAD.IADD R87, R11, 0x1, R8 ;  /* 0x000000010b577824 */ /* 0x000fe200078e0208 */
[----:B------:R-:W-:Y:S01]  /*0890*/  LOP3.LUT R6, R6, 0x100, RZ, 0xc0, !PT ;  /* 0x0000010006067812 */ /* 0x000fe200078ec0ff */
[----:B------:R-:W-:Y:S01]  /*08a0*/  UIMAD UR4, UR7, UR8, URZ ;  /* 0x00000008070472a4 */ /* 0x000fe2000f8e023f */
[----:B------:R-:W-:Y:S01]  /*08b0*/  SHF.R.S32.HI R11, RZ, 0x1f, R7 ;  /* 0x0000001fff0b7819 */ /* 0x000fe20000011407 */
[----:B------:R-:W-:Y:S01]  /*08c0*/  IMAD R5, R5, UR9, RZ ;  /* 0x0000000905057c24 */ /* 0x000fe2000f8e02ff */
[----:B------:R-:W-:Y:S01]  /*08d0*/  IADD3 R88, R9, UR6, R6 ;  /* 0x0000000609587c10 */ /* 0x000fe2000fffe006 */
[----:B------:R-:W-:Y:S01]  /*08e0*/  IMAD R6, R4, R61, RZ ;  /* 0x0000003d04067224 */ /* 0x000fe200078e02ff */
[----:B------:R-:W-:Y:S01]  /*08f0*/  SHF.R.S32.HI R60, RZ, 0x1f, R60 ;  /* 0x0000001fff3c7819 */ /* 0x000fe2000001143c */
[----:B------:R-:W-:Y:S01]  /*0900*/  IMAD R71, R18, 0x4, R69 ;  /* 0x0000000412477824 */ /* 0x000fe200078e0245 */
[----:B------:R-:W-:Y:S01]  /*0910*/  SHF.R.S32.HI R16, RZ, 0x1f, R5 ;  /* 0x0000001fff107819 */ /* 0x000fe20000011405 */
[----:B------:R-:W-:Y:S01]  /*0920*/  IMAD R8, R61, 0x4, R6 ;  /* 0x000000043d087824 */ /* 0x000fe200078e0206 */
[----:B------:R-:W-:Y:S01]  /*0930*/  IADD3.X R17, R11, UR5, R60, P0, P1 ;  /* 0x000000050b117c10 */ /* 0x000fe200087e243c */
[----:B------:R-:W-:Y:S01]  /*0940*/  USHF.R.S32.HI UR5, URZ, 0x1f, UR4 ;  /* 0x0000001f3f057899 */ /* 0x000fe20008011404 */
[----:B------:R-:W-:Y:S01]  /*0950*/  IADD3 R4, P2, R6, R15, RZ ;  /* 0x0000000f06047210 */ /* 0x000fe20007f5e0ff */
[----:B------:R-:W-:Y:S01]  /*0960*/  IMAD R10, R61, 0x4, R8 ;  /* 0x000000043d0a7824 */ /* 0x000fe200078e0208 */
[----:B------:R-:W-:Y:S01]  /*0970*/  CS2R R24, SRZ ;  /* 0x0000000000187805 */ /* 0x000fe2000001ff00 */
[----:B------:R-:W-:Y:S01]  /*0980*/  IMAD R73, R18, 0x4, R71 ;  /* 0x0000000412497824 */ /* 0x000fe200078e0247 */
[----:B0-----:R-:W-:Y:S01]  /*0990*/  IADD3 R82, P0, P1, R5, UR4, R12 ;  /* 0x0000000405527c10 */ /* 0x001fe2000f91e00c */
[C---:B------:R-:W-:Y:S01]  /*09a0*/  IMAD R12, R61.reuse, 0x4, R10 ;  /* 0x000000043d0c7824 */ /* 0x040fe200078e020a */
[----:B------:R-:W-:Y:S01]  /*09b0*/  LEA.HI.X.SX32 R6, R6, R17, 0x1, P2 ;  /* 0x0000001106067211 */ /* 0x000fe200010f0eff */
[----:B------:R-:W-:Y:S01]  /*09c0*/  IMAD R75, R18, 0x4, R73 ;  /* 0x00000004124b7824 */ /* 0x000fe200078e0249 */
[----:B------:R-:W-:Y:S01]  /*09d0*/  IADD3 R7, P2, R10, R15, RZ ;  /* 0x0000000f0a077210 */ /* 0x000fe20007f5e0ff */
[----:B------:R-:W-:Y:S01]  /*09e0*/  IMAD R60, R61, 0x4, R12 ;  /* 0x000000043d3c7824 */ /* 0x000fe200078e020c */
[----:B------:R-:W-:Y:S01]  /*09f0*/  IADD3.X R16, R16, UR5, R13, P0, P1 ;  /* 0x0000000510107c10 */ /* 0x000fe200087e240d */
[----:B------:R-:W-:Y:S01]  /*0a00*/  IMAD R77, R18, 0x4, R75 ;  /* 0x00000004124d7824 */ /* 0x000fe200078e024b */
[----:B------:R-:W-:Y:S01]  /*0a10*/  IADD3 R70, P0, R69, R82, RZ ;  /* 0x0000005245467210 */ /* 0x000fe20007f1e0ff */
[----:B------:R-:W-:Y:S01]  /*0a20*/  IMAD R67, R28, R61, RZ ;  /* 0x0000003d1c437224 */ /* 0x000fe200078e02ff */
[----:B------:R-:W-:Y:S01]  /*0a30*/  LEA.HI.X.SX32 R9, R10, R17, 0x1, P2 ;  /* 0x000000110a097211 */ /* 0x000fe200010f0eff */
[----:B------:R-:W-:Y:S01]  /*0a40*/  IMAD R28, R28, R18, RZ ;  /* 0x000000121c1c7224 */ /* 0x000fe200078e02ff */
[-C--:B------:R-:W-:Y:S01]  /*0a50*/  IADD3 R10, P2, R12, R15.reuse, RZ ;  /* 0x0000000f0c0a7210 */ /* 0x080fe20007f5e0ff */
[----:B------:R-:W-:Y:S01]  /*0a60*/  IMAD R14, R61, 0x4, R60 ;  /* 0x000000043d0e7824 */ /* 0x000fe200078e023c */
[----:B------:R-:W-:Y:S01]  /*0a70*/  LEA.HI.X.SX32 R69, R69, R16, 0x1, P0 ;  /* 0x0000001045457211 */ /* 0x000fe200000f0eff */
[----:B------:R-:W-:Y:S01]  /*0a80*/  IMAD R79, R18, 0x4, R77 ;  /* 0x00000004124f7824 */ /* 0x000fe200078e024d */
[----:B------:R-:W-:Y:S01]  /*0a90*/  IADD3 R5, P3, R8, R15, RZ ;  /* 0x0000000f08057210 */ /* 0x000fe20007f7e0ff */
[----:B------:R-:W-:Y:S01]  /*0aa0*/  IMAD R65, R61, 0x4, R14 ;  /* 0x000000043d417824 */ /* 0x000fe200078e020e */
[-C--:B------:R-:W-:Y:S01]  /*0ab0*/  IADD3 R72, P1, R71, R82.reuse, RZ ;  /* 0x0000005247487210 */ /* 0x080fe20007f3e0ff */
[----:B------:R-:W-:Y:S01]  /*0ac0*/  IMAD R81, R18, 0x4, R79 ;  /* 0x0000000412517824 */ /* 0x000fe200078e024f */
[----:B------:R-:W-:Y:S01]  /*0ad0*/  IADD3 R74, P0, R73, R82, RZ ;  /* 0x00000052494a7210 */ /* 0x000fe20007f1e0ff */
[----:B------:R-:W-:Y:S01]  /*0ae0*/  IMAD.MOV.U32 R91, RZ, RZ, 0x3f800000 ;  /* 0x3f800000ff5b7424 */ /* 0x000fe200078e00ff */
[----:B------:R-:W-:-:S02]  /*0af0*/  LEA.HI.X.SX32 R11, R12, R17, 0x1, P2 ;  /* 0x000000110c0b7211 */ /* 0x000fc400010f0eff */
[----:B------:R-:W-:Y:S02]  /*0b00*/  CS2R R26, SRZ ;  /* 0x00000000001a7805 */ /* 0x000fe4000001ff00 */
[----:B------:R-:W-:Y:S02]  /*0b10*/  LEA.HI.X.SX32 R8, R8, R17, 0x1, P3 ;  /* 0x0000001108087211 */ /* 0x000fe400018f0eff */
[----:B------:R-:W-:Y:S02]  /*0b20*/  CS2R R20, SRZ ;  /* 0x0000000000147805 */ /* 0x000fe4000001ff00 */
[----:B------:R-:W-:Y:S02]  /*0b30*/  IADD3 R84, P2, R28, R82, RZ ;  /* 0x000000521c547210 */ /* 0x000fe40007f5e0ff */
[----:B------:R-:W-:Y:S02]  /*0b40*/  CS2R R22, SRZ ;  /* 0x0000000000167805 */ /* 0x000fe4000001ff00 */
[----:B------:R-:W-:-:S02]  /*0b50*/  LEA.HI.X.SX32 R71, R71, R16, 0x1, P1 ;  /* 0x0000001047477211 */ /* 0x000fc400008f0eff */
[----:B------:R-:W-:Y:S02]  /*0b60*/  CS2R R18, SRZ ;  /* 0x0000000000127805 */ /* 0x000fe4000001ff00 */
[----:B------:R-:W-:Y:S02]  /*0b70*/  LEA.HI.X.SX32 R73, R73, R16, 0x1, P0 ;  /* 0x0000001049497211 */ /* 0x000fe400000f0eff */
[----:B------:R-:W-:Y:S02]  /*0b80*/  CS2R R12, SRZ ;  /* 0x00000000000c7805 */ /* 0x000fe4000001ff00 */
[-C--:B------:R-:W-:Y:S01]  /*0b90*/  IADD3 R68, P4, R67, R15.reuse, RZ ;  /* 0x0000000f43447210 */ /* 0x080fe20007f9e0ff */
[----:B------:R-:W-:Y:S01]  /*0ba0*/  UMOV UR4, URZ ;  /* 0x0000003f00047c82 */ /* 0x000fe20008000000 */
[----:B------:R-:W-:Y:S01]  /*0bb0*/  IADD3 R62, P3, R60, R15, RZ ;  /* 0x0000000f3c3e7210 */ /* 0x000fe20007f7e0ff */
[----:B------:R-:W-:Y:S01]  /*0bc0*/  UMOV UR5, URZ ;  /* 0x0000003f00057c82 */ /* 0x000fe20008000000 */
[-C--:B------:R-:W-:Y:S01]  /*0bd0*/  IADD3 R76, P0, R75, R82.reuse, RZ ;  /* 0x000000524b4c7210 */ /* 0x080fe20007f1e0ff */
[----:B------:R-:W-:Y:S01]  /*0be0*/  ULDC UR12, c[0x0][0x238] ;  /* 0x00008e00000c7ab9 */ /* 0x000fe20000000800 */
[----:B------:R-:W-:-:S02]  /*0bf0*/  IADD3 R78, P1, R77, R82, RZ ;  /* 0x000000524d4e7210 */ /* 0x000fc40007f3e0ff */
[----:B------:R-:W-:Y:S02]  /*0c00*/  LEA.HI.X.SX32 R83, R28, R16, 0x1, P2 ;  /* 0x000000101c537211 */ /* 0x000fe400010f0eff */
[-C--:B------:R-:W-:Y:S02]  /*0c10*/  LEA.HI.X.SX32 R67, R67, R17.reuse, 0x1, P4 ;  /* 0x0000001143437211 */ /* 0x080fe400020f0eff */
[----:B------:R-:W-:Y:S02]  /*0c20*/  LEA.HI.X.SX32 R60, R60, R17, 0x1, P3 ;  /* 0x000000113c3c7211 */ /* 0x000fe400018f0eff */
[----:B------:R-:W-:Y:S02]  /*0c30*/  IADD3 R80, P2, R79, R82, RZ ;  /* 0x000000524f507210 */ /* 0x000fe40007f5e0ff */
[-C--:B------:R-:W-:Y:S02]  /*0c40*/  LEA.HI.X.SX32 R75, R75, R16.reuse, 0x1, P0 ;  /* 0x000000104b4b7211 */ /* 0x080fe400000f0eff */
[----:B------:R-:W-:-:S02]  /*0c50*/  LEA.HI.X.SX32 R77, R77, R16, 0x1, P1 ;  /* 0x000000104d4d7211 */ /* 0x000fc400008f0eff */
[-C--:B------:R-:W-:Y:S02]  /*0c60*/  IADD3 R64, P4, R14, R15.reuse, RZ ;  /* 0x0000000f0e407210 */ /* 0x080fe40007f9e0ff */
[----:B------:R-:W-:Y:S02]  /*0c70*/  IADD3 R66, P5, R65, R15, RZ ;  /* 0x0000000f41427210 */ /* 0x000fe40007fbe0ff */
[----:B------:R-:W-:Y:S02]  /*0c80*/  IADD3 R82, P3, R81, R82, RZ ;  /* 0x0000005251527210 */ /* 0x000fe40007f7e0ff */
[C---:B------:R-:W-:Y:S02]  /*0c90*/  LOP3.LUT P0, RZ, R90.reuse, 0x1, RZ, 0xc0, !PT ;  /* 0x000000015aff7812 */ /* 0x040fe4000780c0ff */
[C---:B------:R-:W-:Y:S02]  /*0ca0*/  LOP3.LUT P1, RZ, R90.reuse, 0x2, RZ, 0xc0, !PT ;  /* 0x000000025aff7812 */ /* 0x040fe4000782c0ff */
[----:B------:R-:W-:-:S02]  /*0cb0*/  LOP3.LUT R90, R90, 0x7f, RZ, 0xc0, !PT ;  /* 0x0000007f5a5a7812 */ /* 0x000fc400078ec0ff */
[-C--:B------:R-:W-:Y:S02]  /*0cc0*/  LEA.HI.X.SX32 R63, R14, R17.reuse, 0x1, P4 ;  /* 0x000000110e3f7211 */ /* 0x080fe400020f0eff */
[----:B------:R-:W-:Y:S02]  /*0cd0*/  CS2R R14, SRZ ;  /* 0x00000000000e7805 */ /* 0x000fe4000001ff00 */
[----:B------:R-:W-:Y:S02]  /*0ce0*/  LEA.HI.X.SX32 R65, R65, R17, 0x1, P5 ;  /* 0x0000001141417211 */ /* 0x000fe400028f0eff */
[-C--:B------:R-:W-:Y:S02]  /*0cf0*/  LEA.HI.X.SX32 R79, R79, R16.reuse, 0x1, P2 ;  /* 0x000000104f4f7211 */ /* 0x080fe400010f0eff */
[----:B------:R-:W-:Y:S02]  /*0d00*/  LEA.HI.X.SX32 R81, R81, R16, 0x1, P3 ;  /* 0x0000001051517211 */ /* 0x000fe400018f0eff */
[----:B------:R-:W-:-:S02]  /*0d10*/  CS2R R16, SRZ ;  /* 0x0000000000107805 */ /* 0x000fc4000001ff00 */
[----:B------:R-:W-:Y:S02]  /*0d20*/  LOP3.LUT R89, R90, 0x10, RZ, 0x3c, !PT ;  /* 0x000000105a597812 */ /* 0x000fe400078e3cff */
[----:B------:R-:W-:-:S07]  /*0d30*/  LOP3.LUT R86, R3, 0x1, RZ, 0x3c, !PT ;  /* 0x0000000103567812 */ /* 0x000fce00078e3cff */
.L_x_1:
[----:B------:R-:W-:Y:S02]  /*0d40*/  SHF.R.S32.HI R44, RZ, 0x1f, R85 ;  /* 0x0000001fff2c7819 */ /* 0x000fe40000011455 */
[C---:B------:R-:W-:Y:S02]  /*0d50*/  IADD3 R28, P2, R85.reuse, R4, RZ ;  /* 0x00000004551c7210 */ /* 0x040fe40007f5e0ff */
[----:B------:R-:W-:-:S03]  /*0d60*/  IADD3 R40, P3, R85, R5, RZ ;  /* 0x0000000555287210 */ /* 0x000fc60007f7e0ff */
[C---:B------:R-:W-:Y:S01]  /*0d70*/  IMAD.X R29, R44.reuse, 0x1, R6, P2 ;  /* 0x000000012c1d7824 */ /* 0x040fe200010e0606 */
[C---:B------:R-:W-:Y:S01]  /*0d80*/  IADD3 R38, P2, R85.reuse, R7, RZ ;  /* 0x0000000755267210 */ /* 0x040fe20007f5e0ff */
[C---:B------:R-:W-:Y:S01]  /*0d90*/  IMAD.X R41, R44.reuse, 0x1, R8, P3 ;  /* 0x000000012c297824 */ /* 0x040fe200018e0608 */
[C---:B------:R-:W-:Y:S02]  /*0da0*/  IADD3 R36, P3, R85.reuse, R10, RZ ;  /* 0x0000000a55247210 */ /* 0x040fe40007f7e0ff */
[----:B------:R0:W2:Y:S01]  /*0db0*/  LDG.E.U8 R43, desc[UR10][R28.64] ;  /* 0x0000000a1c2b7981 */ /* 0x0000a2000c1e1100 */
[C---:B------:R-:W-:Y:S01]  /*0dc0*/  IMAD.X R39, R44.reuse, 0x1, R9, P2 ;  /* 0x000000012c277824 */ /* 0x040fe200010e0609 */
[C---:B------:R-:W-:Y:S01]  /*0dd0*/  IADD3 R34, P2, R85.reuse, R62, RZ ;  /* 0x0000003e55227210 */ /* 0x040fe20007f5e0ff */
[C---:B------:R-:W-:Y:S01]  /*0de0*/  IMAD.X R37, R44.reuse, 0x1, R11, P3 ;  /* 0x000000012c257824 */ /* 0x040fe200018e060b */
[C---:B------:R-:W-:Y:S01]  /*0df0*/  IADD3 R30, P4, R85.reuse, R66, RZ ;  /* 0x00000042551e7210 */ /* 0x040fe20007f9e0ff */
[----:B------:R-:W3:Y:S01]  /*0e00*/  LDG.E.U8 R42, desc[UR10][R40.64] ;  /* 0x0000000a282a7981 */ /* 0x000ee2000c1e1100 */
[----:B------:R-:W-:Y:S01]  /*0e10*/  IADD3 R32, P3, R85, R64, RZ ;  /* 0x0000004055207210 */ /* 0x000fe20007f7e0ff */
[----:B------:R-:W-:-:S02]  /*0e20*/  IMAD.X R35, R44, 0x1, R60, P2 ;  /* 0x000000012c237824 */ /* 0x000fc400010e063c */
[----:B------:R-:W4:Y:S01]  /*0e30*/  LDG.E.U8 R39, desc[UR10][R38.64] ;  /* 0x0000000a26277981 */ /* 0x000f22000c1e1100 */
[----:B0-----:R-:W-:Y:S01]  /*0e40*/  IADD3 R28, P2, R85, R68, RZ ;  /* 0x00000044551c7210 */ /* 0x001fe20007f5e0ff */
[C---:B------:R-:W-:Y:S02]  /*0e50*/  IMAD.X R31, R44.reuse, 0x1, R65, P4 ;  /* 0x000000012c1f7824 */ /* 0x040fe400020e0641 */
[C---:B------:R-:W-:Y:S01]  /*0e60*/  IMAD.X R33, R44.reuse, 0x1, R63, P3 ;  /* 0x000000012c217824 */ /* 0x040fe200018e063f */
[----:B------:R-:W5:Y:S01]  /*0e70*/  LDG.E.U8 R48, desc[UR10][R36.64] ;  /* 0x0000000a24307981 */ /* 0x000f62000c1e1100 */
[----:B------:R-:W-:-:S03]  /*0e80*/  IMAD.X R29, R44, 0x1, R67, P2 ;  /* 0x000000012c1d7824 */ /* 0x000fc600010e0643 */
[----:B------:R-:W3:Y:S04]  /*0e90*/  LDG.E.U8 R41, desc[UR10][R34.64] ;  /* 0x0000000a22297981 */ /* 0x000ee8000c1e1100 */
[----:B------:R-:W5:Y:S04]  /*0ea0*/  LDG.E.U8 R49, desc[UR10][R30.64] ;  /* 0x0000000a1e317981 */ /* 0x000f68000c1e1100 */
[----:B------:R-:W5:Y:S04]  /*0eb0*/  LDG.E.U8 R50, desc[UR10][R32.64] ;  /* 0x0000000a20327981 */ /* 0x000f68000c1e1100 */
[----:B------:R-:W5:Y:S01]  /*0ec0*/  LDG.E.U8 R52, desc[UR10][R28.64] ;  /* 0x0000000a1c347981 */ /* 0x000f62000c1e1100 */
[----:B------:R-:W-:Y:S01]  /*0ed0*/  USHF.R.S32.HI UR8, URZ, 0x1f, UR4 ;  /* 0x0000001f3f087899 */ /* 0x000fe20008011404 */
[----:B------:R-:W-:Y:S06]  /*0ee0*/  BAR.SYNC.DEFER_BLOCKING 0x0 ;  /* 0x0000000000007b1d */ /* 0x000fec0000010000 */
[----:B--2---:R-:W-:Y:S04]  /*0ef0*/  STS.U8 [R90+UR6+0x800], R43 ;  /* 0x0008002b5a007988 */ /* 0x004fe80008000006 */
[----:B----4-:R-:W-:Y:S04]  /*0f00*/  STS.U8 [R90+UR6+0x900], R39 ;  /* 0x000900275a007988 */ /* 0x010fe80008000006 */
[----:B---3--:R-:W-:Y:S04]  /*0f10*/  STS.U8 [R90+UR6+0xa00], R41 ;  /* 0x000a00295a007988 */ /* 0x008fe80008000006 */
[----:B-----5:R-:W-:Y:S04]  /*0f20*/  STS.U8 [R90+UR6+0xb00], R49 ;  /* 0x000b00315a007988 */ /* 0x020fe80008000006 */
[----:B------:R-:W-:Y:S04]  /*0f30*/  STS.U8 [R89+UR6+0x880], R42 ;  /* 0x0008802a59007988 */ /* 0x000fe80008000006 */
[----:B------:R-:W-:Y:S04]  /*0f40*/  STS.U8 [R89+UR6+0x980], R48 ;  /* 0x0009803059007988 */ /* 0x000fe80008000006 */
[----:B------:R-:W-:Y:S04]  /*0f50*/  STS.U8 [R89+UR6+0xa80], R50 ;  /* 0x000a803259007988 */ /* 0x000fe80008000006 */
[----:B------:R-:W-:Y:S01]  /*0f60*/  STS.U8 [R89+UR6+0xb80], R52 ;  /* 0x000b803459007988 */ /* 0x000fe20008000006 */
[----:B------:R-:W-:Y:S06]  /*0f70*/  BAR.SYNC.DEFER_BLOCKING 0x0 ;  /* 0x0000000000007b1d */ /* 0x000fec0000010000 */
[----:B------:R-:W0:Y:S04]  /*0f80*/  LDSM.16.M88.4 R44, [R88+0x800] ;  /* 0x00080000582c783b */ /* 0x000e280000000200 */
[----:B------:R-:W1:Y:S04]  /*0f90*/  LDSM.16.MT88.4 R28, [R87] ;  /* 0x00000000571c783b */ /* 0x000e680000004200 */
[----:B------:R-:W2:Y:S01]  /*0fa0*/  LDSM.16.MT88.4 R32, [R87+0x400] ;  /* 0x000400005720783b */ /* 0x000ea20000004200 */
[----:B0-----:R-:W-:-:S02]  /*0fb0*/  F2FP.F16.E4M3.UNPACK_B R40, R44 ;  /* 0x0000002cff28723e */ /* 0x001fc400020006ff */
[-C--:B------:R-:W-:Y:S01]  /*0fc0*/  F2FP.F16.E4M3.UNPACK_B R41, R45.reuse ;  /* 0x0000002dff29723e */ /* 0x080fe200020006ff */
[----:B-1----:R-:W-:Y:S01]  /*0fd0*/  IMAD.MOV.U32 R36, RZ, RZ, R28 ;  /* 0x000000ffff247224 */ /* 0x002fe200078e001c */
[----:B------:R-:W-:Y:S01]  /*0fe0*/  F2FP.F16.E4M3.UNPACK_B R44, R44.H1 ;  /* 0x0000002cff2c723e */ /* 0x000fe200030006ff */
[----:B------:R-:W-:Y:S01]  /*0ff0*/  IMAD.MOV.U32 R37, RZ, RZ, R30 ;  /* 0x000000ffff257224 */ /* 0x000fe200078e001e */
[----:B------:R-:W-:Y:S01]  /*1000*/  F2FP.F16.E4M3.UNPACK_B R45, R45.H1 ;  /* 0x0000002dff2d723e */ /* 0x000fe200030006ff */
[----:B--2---:R-:W-:Y:S01]  /*1010*/  IMAD.MOV.U32 R38, RZ, RZ, R32 ;  /* 0x000000ffff267224 */ /* 0x004fe200078e0020 */
[----:B------:R-:W-:Y:S01]  /*1020*/  F2FP.F16.E4M3.UNPACK_B R52, R46.H1 ;  /* 0x0000002eff34723e */ /* 0x000fe200030006ff */
[----:B------:R-:W-:Y:S01]  /*1030*/  IMAD.MOV.U32 R39, RZ, RZ, R34 ;  /* 0x000000ffff277224 */ /* 0x000fe200078e0022 */
[----:B------:R-:W-:Y:S01]  /*1040*/  F2FP.F16.E4M3.UNPACK_B R53, R47.H1 ;  /* 0x0000002fff35723e */ /* 0x000fe200030006ff */
[----:B------:R-:W-:Y:S02]  /*1050*/  IMAD.MOV.U32 R42, RZ, RZ, R33 ;  /* 0x000000ffff2a7224 */ /* 0x000fe400078e0021 */
[----:B------:R-:W-:-:S02]  /*1060*/  IMAD.MOV.U32 R43, RZ, RZ, R35 ;  /* 0x000000ffff2b7224 */ /* 0x000fc400078e0023 */
[----:B------:R-:W-:Y:S01]  /*1070*/  IMAD.MOV.U32 R48, RZ, RZ, R28 ;  /* 0x000000ffff307224 */ /* 0x000fe200078e001c */
[----:B------:R-:W-:Y:S01]  /*1080*/  HMMA.16816.F32 R36, R36, R40, RZ ;  /* 0x000000282424723c */ /* 0x000fe200000018ff */
[----:B------:R-:W-:Y:S02]  /*1090*/  IMAD.MOV.U32 R49, RZ, RZ, R30 ;  /* 0x000000ffff317224 */ /* 0x000fe400078e001e */
[----:B------:R-:W-:Y:S02]  /*10a0*/  IMAD.MOV.U32 R50, RZ, RZ, R32 ;  /* 0x000000ffff327224 */ /* 0x000fe400078e0020 */
[----:B------:R-:W-:Y:S02]  /*10b0*/  IMAD.MOV.U32 R51, RZ, RZ, R34 ;  /* 0x000000ffff337224 */ /* 0x000fe400078e0022 */
[----:B------:R-:W-:Y:S02]  /*10c0*/  IMAD.MOV.U32 R40, RZ, RZ, R29 ;  /* 0x000000ffff287224 */ /* 0x000fe400078e001d */
[----:B------:R-:W-:-:S02]  /*10d0*/  IMAD.MOV.U32 R41, RZ, RZ, R31 ;  /* 0x000000ffff297224 */ /* 0x000fc400078e001f */
[----:B------:R-:W-:Y:S02]  /*10e0*/  IMAD.MOV.U32 R54, RZ, RZ, R32 ;  /* 0x000000ffff367224 */ /* 0x000fe400078e0020 */
[----:B------:R-:W-:Y:S02]  /*10f0*/  IMAD.MOV.U32 R55, RZ, RZ, R34 ;  /* 0x000000ffff377224 */ /* 0x000fe400078e0022 */
[----:B------:R-:W-:Y:S02]  /*1100*/  IMAD.MOV.U32 R58, RZ, RZ, R33 ;  /* 0x000000ffff3a7224 */ /* 0x000fe400078e0021 */
[----:B------:R-:W-:-:S07]  /*1110*/  IMAD.MOV.U32 R59, RZ, RZ, R35 ;  /* 0x000000ffff3b7224 */ /* 0x000fce00078e0023 */
[----:B------:R-:W-:Y:S01]  /*1120*/  HMMA.16816.F32 R36, R40, R44, R36 ;  /* 0x0000002c2824723c */ /* 0x000fe20000001824 */
[----:B------:R-:W0:Y:S06]  /*1130*/  LDSM.16.M88.4 R40, [R88+0xa00] ;  /* 0x000a00005828783b */ /* 0x000e2c0000000200 */
[----:B------:R-:W-:Y:S01]  /*1140*/  F2FP.F16.E4M3.UNPACK_B R44, R46 ;  /* 0x0000002eff2c723e */ /* 0x000fe200020006ff */
[----:B------:R-:W-:Y:S01]  /*1150*/  IMAD.MOV.U32 R46, RZ, RZ, R33 ;  /* 0x000000ffff2e7224 */ /* 0x000fe200078e0021 */
[----:B------:R-:W-:Y:S01]  /*1160*/  F2FP.F16.E4M3.UNPACK_B R45, R47 ;  /* 0x0000002fff2d723e */ /* 0x000fe200020006ff */
[----:B------:R-:W-:-:S06]  /*1170*/  IMAD.MOV.U32 R47, RZ, RZ, R35 ;  /* 0x000000ffff2f7224 */ /* 0x000fcc00078e0023 */
[----:B------:R-:W-:Y:S07]  /*1180*/  HMMA.16816.F32 R48, R48, R44, RZ ;  /* 0x0000002c3030723c */ /* 0x000fee00000018ff */
[----:B------:R-:W-:Y:S02]  /*1190*/  IMAD.MOV.U32 R44, RZ, RZ, R29 ;  /* 0x000000ffff2c7224 */ /* 0x000fe400078e001d */
[----:B------:R-:W-:-:S15]  /*11a0*/  IMAD.MOV.U32 R45, RZ, RZ, R31 ;  /* 0x000000ffff2d7224 */ /* 0x000fde00078e001f */
[----:B------:R-:W-:Y:S01]  /*11b0*/  HMMA.16816.F32 R44, R44, R52, R48 ;  /* 0x000000342c2c723c */ /* 0x000fe20000001830 */
[-C--:B0-----:R-:W-:Y:S02]  /*11c0*/  F2FP.F16.E4M3.UNPACK_B R56, R42.reuse ;  /* 0x0000002aff38723e */ /* 0x081fe400020006ff */
[----:B------:R-:W-:Y:S02]  /*11d0*/  F2FP.F16.E4M3.UNPACK_B R57, R43 ;  /* 0x0000002bff39723e */ /* 0x000fe400020006ff */
[----:B------:R-:W-:Y:S02]  /*11e0*/  F2FP.F16.E4M3.UNPACK_B R42, R42.H1 ;  /* 0x0000002aff2a723e */ /* 0x000fe400030006ff */
[-C--:B------:R-:W-:Y:S01]  /*11f0*/  F2FP.F16.E4M3.UNPACK_B R52, R40.reuse ;  /* 0x00000028ff34723e */ /* 0x080fe200020006ff */
[----:B------:R-:W-:Y:S01]  /*1200*/  IMAD.MOV.U32 R48, RZ, RZ, R28 ;  /* 0x000000ffff307224 */ /* 0x000fe200078e001c */
[-C--:B------:R-:W-:Y:S01]  /*1210*/  F2FP.F16.E4M3.UNPACK_B R53, R41.reuse ;  /* 0x00000029ff35723e */ /* 0x080fe200020006ff */
[----:B------:R-:W-:Y:S01]  /*1220*/  IMAD.MOV.U32 R49, RZ, RZ, R30 ;  /* 0x000000ffff317224 */ /* 0x000fe200078e001e */
[----:B------:R-:W-:Y:S01]  /*1230*/  F2FP.F16.E4M3.UNPACK_B R40, R40.H1 ;  /* 0x00000028ff28723e */ /* 0x000fe200030006ff */
[----:B------:R-:W-:Y:S01]  /*1240*/  IMAD.MOV.U32 R50, RZ, RZ, R32 ;  /* 0x000000ffff327224 */ /* 0x000fe200078e0020 */
[----:B------:R-:W-:Y:S01]  /*1250*/  F2FP.F16.E4M3.UNPACK_B R41, R41.H1 ;  /* 0x00000029ff29723e */ /* 0x000fe200030006ff */
[----:B------:R-:W-:Y:S01]  /*1260*/  IMAD.MOV.U32 R51, RZ, RZ, R34 ;  /* 0x000000ffff337224 */ /* 0x000fe200078e0022 */
[----:B------:R-:W-:-:S02]  /*1270*/  F2FP.F16.E4M3.UNPACK_B R43, R43.H1 ;  /* 0x0000002bff2b723e */ /* 0x000fc400030006ff */
[----:B------:R-:W-:-:S04]  /*1280*/  IADD3 R32, P3, R72, UR4, RZ ;  /* 0x0000000448207c10 */ /* 0x000fc8000ff7e0ff */
[----:B------:R-:W-:Y:S07]  /*1290*/  HMMA.16816.F32 R48, R48, R52, RZ ;  /* 0x000000343030723c */ /* 0x000fee00000018ff */
[----:B------:R-:W-:Y:S02]  /*12a0*/  IMAD.MOV.U32 R52, RZ, RZ, R28 ;  /* 0x000000ffff347224 */ /* 0x000fe400078e001c */
[----:B------:R-:W-:Y:S02]  /*12b0*/  IMAD.MOV.U32 R53, RZ, RZ, R30 ;  /* 0x000000ffff357224 */ /* 0x000fe400078e001e */
[----:B------:R-:W-:-:S02]  /*12c0*/  IMAD.MOV.U32 R28, RZ, RZ, R29 ;  /* 0x000000ffff1c7224 */ /* 0x000fc400078e001d */
[----:B------:R-:W-:Y:S01]  /*12d0*/  IMAD.MOV.U32 R30, RZ, RZ, R33 ;  /* 0x000000ffff1e7224 */ /* 0x000fe200078e0021 */
[----:B------:R-:W-:Y:S02]  /*12e0*/  IADD3.X R33, R71, UR8, RZ, P3, !PT ;  /* 0x0000000847217c10 */ /* 0x000fe40009ffe4ff */
[----:B------:R-:W-:Y:S01]  /*12f0*/  HMMA.16816.F32 R52, R52, R56, RZ ;  /* 0x000000383434723c */ /* 0x000fe200000018ff */
[----:B------:R-:W-:Y:S02]  /*1300*/  IADD3 R34, P3, R78, UR4, RZ ;  /* 0x000000044e227c10 */ /* 0x000fe4000ff7e0ff */
[----:B------:R-:W2:Y:S04]  /*1310*/  LDG.E.U8 R32, desc[UR10][R32.64] ;  /* 0x0000000a20207981 */ /* 0x000ea8000c1e1100 */
[----:B------:R-:W-:-:S02]  /*1320*/  IMAD.MOV.U32 R56, RZ, RZ, R29 ;  /* 0x000000ffff387224 */ /* 0x000fc400078e001d */
[--C-:B------:R-:W-:Y:S02]  /*1330*/  IMAD.MOV.U32 R57, RZ, RZ, R31.reuse ;  /* 0x000000ffff397224 */ /* 0x100fe400078e001f */
[----:B------:R-:W-:Y:S02]  /*1340*/  IMAD.MOV.U32 R29, RZ, RZ, R31 ;  /* 0x000000ffff1d7224 */ /* 0x000fe400078e001f */
[----:B------:R-:W-:-:S03]  /*1350*/  IMAD.MOV.U32 R31, RZ, RZ, R35 ;  /* 0x000000ffff1f7224 */ /* 0x000fc600078e0023 */
[----:B------:R-:W-:Y:S07]  /*1360*/  HMMA.16816.F32 R48, R56, R40, R48 ;  /* 0x000000283830723c */ /* 0x000fee0000001830 */
[----:B------:R-:W-:Y:S01]  /*1370*/  IADD3 R40, P2, R70, UR4, RZ ;  /* 0x0000000446287c10 */ /* 0x000fe2000ff5e0ff */
[----:B------:R-:W-:Y:S03]  /*1380*/  HMMA.16816.F32 R28, R28, R42, R52 ;  /* 0x0000002a1c1c723c */ /* 0x000fe60000001834 */
[----:B------:R-:W-:-:S04]  /*1390*/  IADD3.X R41, R69, UR8, RZ, P2, !PT ;  /* 0x0000000845297c10 */ /* 0x000fc800097fe4ff */
[----:B------:R-:W-:Y:S01]  /*13a0*/  IADD3 R54, P2, R74, UR4, RZ ;  /* 0x000000044a367c10 */ /* 0x000fe2000ff5e0ff */
[----:B------:R0:W3:Y:S03]  /*13b0*/  LDG.E.U8 R57, desc[UR10][R40.64] ;  /* 0x0000000a28397981 */ /* 0x0000e6000c1e1100 */
[----:B------:R-:W-:Y:S02]  /*13c0*/  IADD3.X R55, R73, UR8, RZ, P2, !PT ;  /* 0x0000000849377c10 */ /* 0x000fe400097fe4ff */
[----:B------:R-:W-:Y:S02]  /*13d0*/  IADD3 R96, P2, R76, UR4, RZ ;  /* 0x000000044c607c10 */ /* 0x000fe4000ff5e0ff */
[----:B------:R-:W-:Y:S01]  /*13e0*/  IADD3.X R35, R77, UR8, RZ, P3, !PT ;  /* 0x000000084d237c10 */ /* 0x000fe20009ffe4ff */
[----:B------:R1:W4:Y:S01]  /*13f0*/  LDG.E.U8 R53, desc[UR10][R54.64] ;  /* 0x0000000a36357981 */ /* 0x000322000c1e1100 */
[----:B------:R-:W-:-:S02]  /*1400*/  IADD3.X R97, R75, UR8, RZ, P2, !PT ;  /* 0x000000084b617c10 */ /* 0x000fc400097fe4ff */
[----:B------:R-:W-:Y:S02]  /*1410*/  IADD3 R42, P2, R80, UR4, RZ ;  /* 0x00000004502a7c10 */ /* 0x000fe4000ff5e0ff */
[----:B------:R5:W2:Y:S02]  /*1420*/  LDG.E.U8 R35, desc[UR10][R34.64] ;  /* 0x0000000a22237981 */ /* 0x000aa4000c1e1100 */
[----:B------:R-:W-:Y:S02]  /*1430*/  IADD3.X R43, R79, UR8, RZ, P2, !PT ;  /* 0x000000084f2b7c10 */ /* 0x000fe400097fe4ff */
[----:B0-----:R-:W-:Y:S01]  /*1440*/  IADD3 R40, P2, R82, UR4, RZ ;  /* 0x0000000452287c10 */ /* 0x001fe2000ff5e0ff */
[----:B------:R-:W2:Y:S03]  /*1450*/  LDG.E.U8 R96, desc[UR10][R96.64] ;  /* 0x0000000a60607981 */ /* 0x000ea6000c1e1100 */
[----:B------:R-:W-:Y:S01]  /*1460*/  IADD3.X R41, R81, UR8, RZ, P2, !PT ;  /* 0x0000000851297c10 */ /* 0x000fe200097fe4ff */
[----:B------:R-:W2:Y:S01]  /*1470*/  LDG.E.U8 R52, desc[UR10][R42.64] ;  /* 0x0000000a2a347981 */ /* 0x000ea2000c1e1100 */
[----:B------:R-:W-:-:S03]  /*1480*/  IADD3 R58, P2, R84, UR4, RZ ;  /* 0x00000004543a7c10 */ /* 0x000fc6000ff5e0ff */
[----:B------:R0:W2:Y:S01]  /*1490*/  LDG.E.U8 R33, desc[UR10][R40.64] ;  /* 0x0000000a28217981 */ /* 0x0000a2000c1e1100 */
[----:B------:R-:W-:-:S05]  /*14a0*/  IADD3.X R59, R83, UR8, RZ, P2, !PT ;  /* 0x00000008533b7c10 */ /* 0x000fca00097fe4ff */
[----:B------:R0:W2:Y:S01]  /*14b0*/  LDG.E.U8 R58, desc[UR10][R58.64] ;  /* 0x0000000a3a3a7981 */ /* 0x0000a2000c1e1100 */
[----:B-1----:R-:W-:Y:S01]  /*14c0*/  FMUL R54, R36, UR12 ;  /* 0x0000000c24367c20 */ /* 0x002fe20008400000 */
[----:B------:R-:W-:Y:S01]  /*14d0*/  FMUL R55, R37, UR12 ;  /* 0x0000000c25377c20 */ /* 0x000fe20008400000 */
[----:B-----5:R-:W-:Y:S01]  /*14e0*/  FMUL R34, R45, UR12 ;  /* 0x0000000c2d227c20 */ /* 0x020fe20008400000 */
[----:B------:R-:W-:Y:S03]  /*14f0*/  BAR.SYNC.DEFER_BLOCKING 0x0 ;  /* 0x0000000000007b1d */ /* 0x000fe60000010000 */
[----:B------:R-:W-:Y:S01]  /*1500*/  FMNMX R55, R54, R55, !PT ;  /* 0x0000003736377209 */ /* 0x000fe20007800000 */
[----:B------:R-:W-:-:S05]  /*1510*/  FMUL R54, R44, UR12 ;  /* 0x0000000c2c367c20 */ /* 0x000fca0008400000 */
[----:B------:R-:W-:-:S04]  /*1520*/  FMNMX R55, R54, R55, !PT ;  /* 0x0000003736377209 */ /* 0x000fc80007800000 */
[----:B------:R-:W-:Y:S01]  /*1530*/  FMNMX R55, R34, R55, !PT ;  /* 0x0000003722377209 */ /* 0x000fe20007800000 */
[----:B------:R-:W-:-:S05]  /*1540*/  FMUL R34, R48, UR12 ;  /* 0x0000000c30227c20 */ /* 0x000fca0008400000 */
[----:B------:R-:W-:Y:S01]  /*1550*/  FMNMX R55, R34, R55, !PT ;  /* 0x0000003722377209 */ /* 0x000fe20007800000 */
[----:B------:R-:W-:-:S05]  /*1560*/  FMUL R34, R49, UR12 ;  /* 0x0000000c31227c20 */ /* 0x000fca0008400000 */
[----:B------:R-:W-:Y:S01]  /*1570*/  FMNMX R55, R34, R55, !PT ;  /* 0x0000003722377209 */ /* 0x000fe20007800000 */
[----:B------:R-:W-:-:S05]  /*1580*/  FMUL R34, R28, UR12 ;  /* 0x0000000c1c227c20 */ /* 0x000fca0008400000 */
[----:B------:R-:W-:Y:S01]  /*1590*/  FMNMX R55, R34, R55, !PT ;  /* 0x0000003722377209 */ /* 0x000fe20007800000 */
[----:B------:R-:W-:-:S05]  /*15a0*/  FMUL R34, R29, UR12 ;  /* 0x0000000c1d227c20 */ /* 0x000fca0008400000 */
[----:B------:R-:W-:-:S05]  /*15b0*/  FMNMX R34, R34, R55, !PT ;  /* 0x0000003722227209 */ /* 0x000fca0007800000 */
[----:B0-----:R-:W0:Y:S02]  /*15c0*/  SHFL.BFLY PT, R41, R34, 0x2, 0x1f ;  /* 0x0c401f0022297f89 */ /* 0x001e2400000e0000 */
[----:B0-----:R-:W-:-:S05]  /*15d0*/  FMNMX R41, R34, R41, !PT ;  /* 0x0000002922297209 */ /* 0x001fca0007800000 */
[----:B------:R-:W0:Y:S02]  /*15e0*/  SHFL.BFLY PT, R40, R41, 0x1, 0x1f ;  /* 0x0c201f0029287f89 */ /* 0x000e2400000e0000 */
[----:B0-----:R-:W-:-:S04]  /*15f0*/  FMNMX R43, R41, R40, !PT ;  /* 0x00000028292b7209 */ /* 0x001fc80007800000 */
[----:B------:R-:W-:-:S05]  /*1600*/  FMNMX R43, R43, R94, !PT ;  /* 0x0000005e2b2b7209 */ /* 0x000fca0007800000 */
[--C-:B------:R-:W-:Y:S01]  /*1610*/  FFMA R36, R36, UR12, -R43.reuse ;  /* 0x0000000c24247c23 */ /* 0x100fe2000800082b */
[----:B------:R-:W-:-:S03]  /*1620*/  FFMA R37, R37, UR12, -R43 ;  /* 0x0000000c25257c23 */ /* 0x000fc6000800082b */
[----:B------:R-:W-:Y:S01]  /*1630*/  FMUL R40, R36, 1.4426950216293334961 ;  /* 0x3fb8aa3b24287820 */ /* 0x000fe20000400000 */
[----:B------:R-:W-:-:S04]  /*1640*/  FMUL R42, R37, 1.4426950216293334961 ;  /* 0x3fb8aa3b252a7820 */ /* 0x000fc80000400000 */
[----:B------:R-:W-:Y:S08]  /*1650*/  MUFU.EX2 R37, R42 ;  /* 0x0000002a00257308 */ /* 0x000ff00000000800 */
[----:B------:R-:W0:Y:S01]  /*1660*/  MUFU.EX2 R40, R40 ;  /* 0x0000002800287308 */ /* 0x000e220000000800 */
[----:B------:R-:W-:Y:S01]  /*1670*/  FMUL R36, R38, UR12 ;  /* 0x0000000c26247c20 */ /* 0x000fe20008400000 */
[----:B0-----:R-:W-:Y:S01]  /*1680*/  FADD R59, R40, R37 ;  /* 0x00000025283b7221 */ /* 0x001fe20000000000 */
[----:B------:R-:W-:Y:S01]  /*1690*/  F2FP.SATFINITE.E4M3.F32.PACK_AB_MERGE_C R34, R37, R40, RZ ;  /* 0x000000282522723e */ /* 0x000fe200048070ff */
[----:B------:R-:W-:-:S05]  /*16a0*/  FMUL R37, R39, UR12 ;  /* 0x0000000c27257c20 */ /* 0x000fca0008400000 */
        /* <DEDUP_REMOVED lines=13> */
[----:B------:R-:W0:Y:S02]  /*1780*/  SHFL.BFLY PT, R37, R42, 0x2, 0x1f ;  /* 0x0c401f002a257f89 */ /* 0x000e2400000e0000 */
[----:B0-----:R-:W-:-:S05]  /*1790*/  FMNMX R40, R42, R37, !PT ;  /* 0x000000252a287209 */ /* 0x001fca0007800000 */
[----:B------:R-:W0:Y:S01]  /*17a0*/  SHFL.BFLY PT, R37, R40, 0x1, 0x1f ;  /* 0x0c201f0028257f89 */ /* 0x000e2200000e0000 */
[--C-:B------:R-:W-:Y:S01]  /*17b0*/  FFMA R44, R44, UR12, -R43.reuse ;  /* 0x0000000c2c2c7c23 */ /* 0x100fe2000800082b */
[----:B------:R-:W-:-:S03]  /*17c0*/  FFMA R45, R45, UR12, -R43 ;  /* 0x0000000c2d2d7c23 */ /* 0x000fc6000800082b */
[----:B------:R-:W-:Y:S01]  /*17d0*/  FMUL R41, R44, 1.4426950216293334961 ;  /* 0x3fb8aa3b2c297820 */ /* 0x000fe20000400000 */
[----:B------:R-:W-:Y:S01]  /*17e0*/  FMUL R36, R45, 1.4426950216293334961 ;  /* 0x3fb8aa3b2d247820 */ /* 0x000fe20000400000 */
[--C-:B------:R-:W-:Y:S01]  /*17f0*/  FFMA R48, R48, UR12, -R43.reuse ;  /* 0x0000000c30307c23 */ /* 0x100fe2000800082b */
[----:B------:R-:W-:-:S03]  /*1800*/  FFMA R49, R49, UR12, -R43 ;  /* 0x0000000c31317c23 */ /* 0x000fc6000800082b */
[----:B------:R-:W1:Y:S01]  /*1810*/  MUFU.EX2 R41, R41 ;  /* 0x0000002900297308 */ /* 0x000e620000000800 */
[--C-:B------:R-:W-:Y:S01]  /*1820*/  FFMA R28, R28, UR12, -R43.reuse ;  /* 0x0000000c1c1c7c23 */ /* 0x100fe2000800082b */
[----:B------:R-:W-:Y:S01]  /*1830*/  FFMA R29, R29, UR12, -R43 ;  /* 0x0000000c1d1d7c23 */ /* 0x000fe2000800082b */
[----:B------:R-:W-:Y:S01]  /*1840*/  FMUL R49, R49, 1.4426950216293334961 ;  /* 0x3fb8aa3b31317820 */ /* 0x000fe20000400000 */
[----:B0-----:R-:W-:-:S04]  /*1850*/  FMNMX R44, R40, R37, !PT ;  /* 0x00000025282c7209 */ /* 0x001fc80007800000 */
[----:B------:R-:W0:Y:S01]  /*1860*/  MUFU.EX2 R36, R36 ;  /* 0x0000002400247308 */ /* 0x000e220000000800 */
[----:B------:R-:W-:Y:S01]  /*1870*/  FMNMX R42, R44, R93, !PT ;  /* 0x0000005d2c2a7209 */ /* 0x000fe20007800000 */
[----:B------:R-:W-:-:S04]  /*1880*/  FMUL R37, R48, 1.4426950216293334961 ;  /* 0x3fb8aa3b30257820 */ /* 0x000fc80000400000 */
[--C-:B------:R-:W-:Y:S01]  /*1890*/  FFMA R38, R38, UR12, -R42.reuse ;  /* 0x0000000c26267c23 */ /* 0x100fe2000800082a */
[--C-:B------:R-:W-:Y:S01]  /*18a0*/  FFMA R39, R39, UR12, -R42.reuse ;  /* 0x0000000c27277c23 */ /* 0x100fe2000800082a */
[--C-:B------:R-:W-:Y:S01]  /*18b0*/  FFMA R46, R46, UR12, -R42.reuse ;  /* 0x0000000c2e2e7c23 */ /* 0x100fe2000800082a */
[----:B------:R-:W-:Y:S01]  /*18c0*/  FFMA R47, R47, UR12, -R42 ;  /* 0x0000000c2f2f7c23 */ /* 0x000fe2000800082a */
[----:B------:R-:W-:Y:S01]  /*18d0*/  FMUL R40, R28, 1.4426950216293334961 ;  /* 0x3fb8aa3b1c287820 */ /* 0x000fe20000400000 */
[----:B------:R-:W-:Y:S01]  /*18e0*/  FMUL R38, R38, 1.4426950216293334961 ;  /* 0x3fb8aa3b26267820 */ /* 0x000fe20000400000 */
[----:B------:R-:W-:Y:S01]  /*18f0*/  FMUL R45, R39, 1.4426950216293334961 ;  /* 0x3fb8aa3b272d7820 */ /* 0x000fe20000400000 */
[----:B------:R-:W-:Y:S01]  /*1900*/  FMUL R55, R29, 1.4426950216293334961 ;  /* 0x3fb8aa3b1d377820 */ /* 0x000fe20000400000 */
[----:B------:R-:W-:Y:S01]  /*1910*/  MUFU.EX2 R37, R37 ;  /* 0x0000002500257308 */ /* 0x000fe20000000800 */
[----:B------:R-:W-:Y:S01]  /*1920*/  FMUL R28, R46, 1.4426950216293334961 ;  /* 0x3fb8aa3b2e1c7820 */ /* 0x000fe20000400000 */
[----:B------:R-:W-:-:S06]  /*1930*/  FMUL R29, R47, 1.4426950216293334961 ;  /* 0x3fb8aa3b2f1d7820 */ /* 0x000fcc0000400000 */
[----:B------:R-:W-:Y:S01]  /*1940*/  MUFU.EX2 R56, R49 ;  /* 0x0000003100387308 */ /* 0x000fe20000000800 */
[----:B---3--:R3:W-:Y:S01]  /*1950*/  STS.U8 [R90+UR6+0x800], R57 ;  /* 0x000800395a007988 */ /* 0x0087e20008000006 */
[----:B------:R-:W-:Y:S01]  /*1960*/  F2FP.F16.E4M3.UNPACK_B R101, R34 ;  /* 0x00000022ff65723e */ /* 0x000fe200020006ff */
[--C-:B------:R-:W-:Y:S01]  /*1970*/  FFMA R50, R50, UR12, -R42.reuse ;  /* 0x0000000c32327c23 */ /* 0x100fe2000800082a */
[--C-:B------:R-:W-:Y:S01]  /*1980*/  FFMA R51, R51, UR12, -R42.reuse ;  /* 0x0000000c33337c23 */ /* 0x100fe2000800082a */
[----:B------:R-:W-:-:S03]  /*1990*/  FFMA R34, R30, UR12, -R42 ;  /* 0x0000000c1e227c23 */ /* 0x000fc6000800082a */
[----:B------:R-:W-:Y:S01]  /*19a0*/  MUFU.EX2 R40, R40 ;  /* 0x0000002800287308 */ /* 0x000fe20000000800 */
[----:B----4-:R-:W-:Y:S01]  /*19b0*/  STS.U8 [R90+UR6+0x900], R53 ;  /* 0x000900355a007988 */ /* 0x010fe20008000006 */
[----:B------:R-:W-:-:S03]  /*19c0*/  FFMA R31, R31, UR12, -R42 ;  /* 0x0000000c1f1f7c23 */ /* 0x000fc6000800082a */
[----:B--2---:R-:W-:Y:S03]  /*19d0*/  STS.U8 [R90+UR6+0xa00], R35 ;  /* 0x000a00235a007988 */ /* 0x004fe60008000006 */
[----:B------:R-:W-:Y:S01]  /*19e0*/  MUFU.EX2 R38, R38 ;  /* 0x0000002600267308 */ /* 0x000fe20000000800 */
[----:B-1----:R-:W-:Y:S01]  /*19f0*/  FADD R59, R41, R59 ;  /* 0x0000003b293b7221 */ /* 0x002fe20000000000 */
[----:B0-----:R-:W-:-:S06]  /*1a00*/  F2FP.SATFINITE.E4M3.F32.PACK_AB_MERGE_C R41, R36, R41, RZ ;  /* 0x000000292429723e */ /* 0x001fcc00048070ff */
[----:B------:R-:W0:Y:S01]  /*1a10*/  MUFU.EX2 R45, R45 ;  /* 0x0000002d002d7308 */ /* 0x000e220000000800 */
[----:B------:R-:W-:Y:S04]  /*1a20*/  STS.U8 [R90+UR6+0xb00], R33 ;  /* 0x000b00215a007988 */ /* 0x000fe80008000006 */
[----:B------:R-:W-:Y:S03]  /*1a30*/  STS.U8 [R89+UR6+0x880], R32 ;  /* 0x0008802059007988 */ /* 0x000fe60008000006 */
[----:B------:R-:W-:Y:S01]  /*1a40*/  MUFU.EX2 R55, R55 ;  /* 0x0000003700377308 */ /* 0x000fe20000000800 */
[----:B------:R-:W-:Y:S04]  /*1a50*/  STS.U8 [R89+UR6+0x980], R96 ;  /* 0x0009806059007988 */ /* 0x000fe80008000006 */
[----:B------:R-:W-:Y:S03]  /*1a60*/  STS.U8 [R89+UR6+0xa80], R52 ;  /* 0x000a803459007988 */ /* 0x000fe60008000006 */
[----:B------:R-:W-:Y:S01]  /*1a70*/  MUFU.EX2 R28, R28 ;  /* 0x0000001c001c7308 */ /* 0x000fe20000000800 */
[----:B------:R-:W-:Y:S07]  /*1a80*/  STS.U8 [R89+UR6+0xb80], R58 ;  /* 0x000b803a59007988 */ /* 0x000fee0008000006 */
[----:B------:R-:W1:Y:S01]  /*1a90*/  MUFU.EX2 R29, R29 ;  /* 0x0000001d001d7308 */ /* 0x000e620000000800 */
[----:B------:R-:W-:Y:S01]  /*1aa0*/  FMUL R50, R50, 1.4426950216293334961 ;  /* 0x3fb8aa3b32327820 */ /* 0x000fe20000400000 */
[----:B------:R-:W-:Y:S01]  /*1ab0*/  FMUL R51, R51, 1.4426950216293334961 ;  /* 0x3fb8aa3b33337820 */ /* 0x000fe20000400000 */
[----:B------:R-:W-:Y:S01]  /*1ac0*/  FMUL R34, R34, 1.4426950216293334961 ;  /* 0x3fb8aa3b22227820 */ /* 0x000fe20000400000 */
[----:B------:R-:W-:Y:S01]  /*1ad0*/  FMUL R31, R31, 1.4426950216293334961 ;  /* 0x3fb8aa3b1f1f7820 */ /* 0x000fe20000400000 */
[----:B------:R-:W-:-:S03]  /*1ae0*/  F2FP.F16.E4M3.UNPACK_B R44, R41 ;  /* 0x00000029ff2c723e */ /* 0x000fc600020006ff */
[----:B------:R-:W-:Y:S01]  /*1af0*/  MUFU.EX2 R95, R50 ;  /* 0x00000032005f7308 */ /* 0x000fe20000000800 */
[----:B------:R-:W-:Y:S01]  /*1b00*/  SEL R100, R101, R44, !P0 ;  /* 0x0000002c65647207 */ /* 0x000fe20004000000 */
[----:B0-----:R-:W-:-:S06]  /*1b10*/  FADD R39, R38, R45 ;  /* 0x0000002d26277221 */ /* 0x001fcc0000000000 */
[----:B------:R-:W0:Y:S01]  /*1b20*/  MUFU.EX2 R30, R51 ;  /* 0x00000033001e7308 */ /* 0x000e220000000800 */
[----:B------:R-:W-:-:S07]  /*1b30*/  SEL R101, R44, R101, !P0 ;  /* 0x000000652c657207 */ /* 0x000fce0004000000 */
[----:B------:R2:W-:Y:S01]  /*1b40*/  MUFU.EX2 R41, R34 ;  /* 0x0000002200297308 */ /* 0x0005e20000000800 */
[----:B------:R-:W-:-:S07]  /*1b50*/  F2FP.SATFINITE.E4M3.F32.PACK_AB_MERGE_C R38, R45, R38, RZ ;  /* 0x000000262d26723e */ /* 0x000fce00048070ff */
[----:B------:R0:W4:Y:S01]  /*1b60*/  MUFU.EX2 R54, R31 ;  /* 0x0000001f00367308 */ /* 0x0001220000000800 */
[----:B--2---:R-:W-:Y:S02]  /*1b70*/  F2FP.SATFINITE.E4M3.F32.PACK_AB_MERGE_C R34, R56, R37, RZ ;  /* 0x000000253822723e */ /* 0x004fe400048070ff */
[----:B-1----:R-:W-:Y:S02]  /*1b80*/  F2FP.SATFINITE.E4M3.F32.PACK_AB_MERGE_C R44, R29, R28, RZ ;  /* 0x0000001c1d2c723e */ /* 0x002fe400048070ff */
[----:B------:R-:W-:Y:S02]  /*1b90*/  F2FP.F16.E4M3.UNPACK_B R103, R34 ;  /* 0x00000022ff67723e */ /* 0x000fe400020006ff */
[----:B------:R-:W-:Y:S02]  /*1ba0*/  F2FP.SATFINITE.E4M3.F32.PACK_AB_MERGE_C R34, R55, R40, RZ ;  /* 0x000000283722723e */ /* 0x000fe400048070ff */
[----:B------:R-:W-:Y:S02]  /*1bb0*/  F2FP.F16.E4M3.UNPACK_B R97, R38 ;  /* 0x00000026ff61723e */ /* 0x000fe400020006ff */
[----:B------:R-:W-:-:S02]  /*1bc0*/  F2FP.F16.E4M3.UNPACK_B R34, R34 ;  /* 0x00000022ff22723e */ /* 0x000fc400020006ff */
[----:B------:R-:W-:Y:S02]  /*1bd0*/  F2FP.F16.E4M3.UNPACK_B R44, R44 ;  /* 0x0000002cff2c723e */ /* 0x000fe400020006ff */
[----:B------:R-:W-:Y:S02]  /*1be0*/  SEL R102, R103, R34, !P0 ;  /* 0x0000002267667207 */ /* 0x000fe40004000000 */
[----:B------:R-:W-:Y:S02]  /*1bf0*/  SEL R38, R97, R44, !P0 ;  /* 0x0000002c61267207 */ /* 0x000fe40004000000 */
[----:B------:R-:W-:Y:S01]  /*1c00*/  SEL R103, R34, R103, !P0 ;  /* 0x0000006722677207 */ /* 0x000fe20004000000 */
[----:B------:R-:W-:Y:S01]  /*1c10*/  BAR.SYNC.DEFER_BLOCKING 0x0 ;  /* 0x0000000000007b1d */ /* 0x000fe20000010000 */
[----:B------:R-:W-:Y:S02]  /*1c20*/  SEL R97, R44, R97, !P0 ;  /* 0x000000612c617207 */ /* 0x000fe40004000000 */
[----:B0-----:R-:W-:-:S02]  /*1c30*/  F2FP.SATFINITE.E4M3.F32.PACK_AB_MERGE_C R31, R30, R95, RZ ;  /* 0x0000005f1e1f723e */ /* 0x001fc400048070ff */
[----:B----4-:R-:W-:Y:S02]  /*1c40*/  F2FP.SATFINITE.E4M3.F32.PACK_AB_MERGE_C R44, R54, R41, RZ ;  /* 0x00000029362c723e */ /* 0x010fe400048070ff */
[----:B------:R-:W-:Y:S02]  /*1c50*/  F2FP.F16.E4M3.UNPACK_B R31, R31 ;  /* 0x0000001fff1f723e */ /* 0x000fe400020006ff */
[----:B------:R-:W-:-:S04]  /*1c60*/  F2FP.F16.E4M3.UNPACK_B R44, R44 ;  /* 0x0000002cff2c723e */ /* 0x000fc800020006ff */
[----:B------:R-:W-:Y:S02]  /*1c70*/  SEL R98, R31, R44, !P0 ;  /* 0x0000002c1f627207 */ /* 0x000fe40004000000 */
[----:B------:R-:W-:Y:S01]  /*1c80*/  SEL R99, R44, R31, !P0 ;  /* 0x0000001f2c637207 */ /* 0x000fe20004000000 */
[----:B------:R-:W0:Y:S01]  /*1c90*/  LDSM.16.M88.4 R32, [R88+0x800] ;  /* 0x000800005820783b */ /* 0x000e220000000200 */
[----:B------:R-:W-:-:S04]  /*1ca0*/  FADD R31, -R43, R94 ;  /* 0x0000005e2b1f7221 */ /* 0x000fc80000000100 */
[----:B------:R-:W-:Y:S01]  /*1cb0*/  FMUL R45, R31, 1.4426950216293334961 ;  /* 0x3fb8aa3b1f2d7820 */ /* 0x000fe20000400000 */
[----:B------:R-:W-:Y:S01]  /*1cc0*/  FADD R31, -R42, R93 ;  /* 0x0000005d2a1f7221 */ /* 0x000fe20000000100 */
[----:B------:R-:W-:Y:S04]  /*1cd0*/  SHFL.IDX PT, R53, R100, R3, 0x1f ;  /* 0x00001f0364357589 */ /* 0x000fe800000e0000 */
[----:B------:R-:W1:Y:S01]  /*1ce0*/  SHFL.IDX PT, R52, R101, R86, 0x1f ;  /* 0x00001f5665347589 */ /* 0x000e6200000e0000 */
[----:B------:R-:W-:-:S03]  /*1cf0*/  FMUL R31, R31, 1.4426950216293334961 ;  /* 0x3fb8aa3b1f1f7820 */ /* 0x000fc60000400000 */
[----:B------:R-:W-:Y:S04]  /*1d00*/  SHFL.IDX PT, R51, R38, R3, 0x1f ;  /* 0x00001f0326337589 */ /* 0x000fe800000e0000 */
[----:B------:R-:W2:Y:S04]  /*1d10*/  SHFL.IDX PT, R50, R97, R86, 0x1f ;  /* 0x00001f5661327589 */ /* 0x000ea800000e0000 */
[----:B------:R-:W-:Y:S04]  /*1d20*/  SHFL.IDX PT, R49, R102, R3, 0x1f ;  /* 0x00001f0366317589 */ /* 0x000fe800000e0000 */
[----:B------:R-:W4:Y:S04]  /*1d30*/  SHFL.IDX PT, R48, R103, R86, 0x1f ;  /* 0x00001f5667307589 */ /* 0x000f2800000e0000 */
[----:B------:R-:W-:Y:S04]  /*1d40*/  SHFL.IDX PT, R47, R98, R3, 0x1f ;  /* 0x00001f03622f7589 */ /* 0x000fe800000e0000 */
[----:B------:R-:W5:Y:S01]  /*1d50*/  SHFL.IDX PT, R46, R99, R86, 0x1f ;  /* 0x00001f56632e7589 */ /* 0x000f6200000e0000 */
[----:B------:R-:W1:Y:S08]  /*1d60*/  MUFU.EX2 R45, R45 ;  /* 0x0000002d002d7308 */ /* 0x000e700000000800 */
[----:B------:R2:W4:Y:S01]  /*1d70*/  MUFU.EX2 R44, R31 ;  /* 0x0000001f002c7308 */ /* 0x0005220000000800 */
[----:B------:R-:W-:Y:S01]  /*1d80*/  FADD R28, R28, R39 ;  /* 0x000000271c1c7221 */ /* 0x000fe20000000000 */
[----:B------:R-:W-:-:S03]  /*1d90*/  FADD R36, R36, R59 ;  /* 0x0000003b24247221 */ /* 0x000fc60000000000 */
[----:B------:R-:W-:Y:S01]  /*1da0*/  FADD R28, R29, R28 ;  /* 0x0000001c1d1c7221 */ /* 0x000fe20000000000 */
[----:B---3--:R-:W-:Y:S01]  /*1db0*/  FADD R57, R37, R36 ;  /* 0x0000002425397221 */ /* 0x008fe20000000000 */
[----:B0-----:R-:W-:Y:S02]  /*1dc0*/  F2FP.F16.E4M3.UNPACK_B R29, R33 ;  /* 0x00000021ff1d723e */ /* 0x001fe400020006ff */
[----:B--2---:R-:W-:Y:S01]  /*1dd0*/  FADD R31, R95, R28 ;  /* 0x0000001c5f1f7221 */ /* 0x004fe20000000000 */
[C---:B-1----:R-:W-:Y:S01]  /*1de0*/  FMUL R24, R45.reuse, R24 ;  /* 0x000000182d187220 */ /* 0x042fe20000400000 */
[----:B------:R-:W-:Y:S01]  /*1df0*/  FMUL R25, R45, R25 ;  /* 0x000000192d197220 */ /* 0x000fe20000400000 */
[----:B------:R-:W-:Y:S02]  /*1e00*/  F2FP.F16.E4M3.UNPACK_B R28, R32 ;  /* 0x00000020ff1c723e */ /* 0x000fe400020006ff */
[----:B------:R-:W-:Y:S02]  /*1e10*/  SEL R36, R53, R52, !P1 ;  /* 0x0000003435247207 */ /* 0x000fe40004800000 */
[----:B------:R-:W-:Y:S01]  /*1e20*/  SEL R37, R51, R50, !P1 ;  /* 0x0000003233257207 */ /* 0x000fe20004800000 */
[C---:B----4-:R-:W-:Y:S01]  /*1e30*/  FMUL R26, R44.reuse, R26 ;  /* 0x0000001a2c1a7220 */ /* 0x050fe20000400000 */
[----:B------:R-:W-:Y:S01]  /*1e40*/  FMUL R27, R44, R27 ;  /* 0x0000001b2c1b7220 */ /* 0x000fe20000400000 */
[----:B------:R-:W-:-:S02]  /*1e50*/  SEL R38, R49, R48, !P1 ;  /* 0x0000003031267207 */ /* 0x000fc40004800000 */
[----:B-----5:R-:W-:Y:S01]  /*1e60*/  SEL R39, R47, R46, !P1 ;  /* 0x0000002e2f277207 */ /* 0x020fe20004800000 */
[C---:B------:R-:W-:Y:S01]  /*1e70*/  FMUL R20, R45.reuse, R20 ;  /* 0x000000142d147220 */ /* 0x040fe20000400000 */
[----:B------:R-:W-:Y:S01]  /*1e80*/  FMUL R21, R45, R21 ;  /* 0x000000152d157220 */ /* 0x000fe20000400000 */
[C---:B------:R-:W-:Y:S01]  /*1e90*/  FMUL R22, R44.reuse, R22 ;  /* 0x000000162c167220 */ /* 0x040fe20000400000 */
[----:B------:R-:W-:-:S03]  /*1ea0*/  FMUL R23, R44, R23 ;  /* 0x000000172c177220 */ /* 0x000fc60000400000 */
[----:B------:R-:W-:Y:S01]  /*1eb0*/  HMMA.16816.F32 R24, R36, R28, R24 ;  /* 0x0000001c2418723c */ /* 0x000fe20000001818 */
[----:B------:R-:W-:-:S06]  /*1ec0*/  FADD R57, R56, R57 ;  /* 0x0000003938397221 */ /* 0x000fcc0000000000 */
[----:B------:R-:W-:Y:S02]  /*1ed0*/  F2FP.F16.E4M3.UNPACK_B R28, R34 ;  /* 0x00000022ff1c723e */ /* 0x000fe400020006ff */
[----:B------:R-:W-:Y:S01]  /*1ee0*/  F2FP.F16.E4M3.UNPACK_B R29, R35 ;  /* 0x00000023ff1d723e */ /* 0x000fe200020006ff */
[----:B------:R-:W-:-:S06]  /*1ef0*/  FADD R56, R30, R31 ;  /* 0x0000001f1e387221 */ /* 0x000fcc0000000000 */
[----:B------:R-:W-:Y:S01]  /*1f00*/  HMMA.16816.F32 R20, R36, R28, R20 ;  /* 0x0000001c2414723c */ /* 0x000fe20000001814 */
[----:B------:R-:W0:Y:S01]  /*1f10*/  LDSM.16.M88.4 R28, [R88+0xa00] ;  /* 0x000a0000581c783b */ /* 0x000e220000000200 */
[----:B------:R-:W-:Y:S01]  /*1f20*/  FADD R40, R40, R57 ;  /* 0x0000003928287221 */ /* 0x000fe20000000000 */
[----:B------:R-:W-:-:S03]  /*1f30*/  FADD R41, R41, R56 ;  /* 0x0000003829297221 */ /* 0x000fc60000000000 */
[----:B------:R-:W-:Y:S01]  /*1f40*/  FADD R55, R55, R40 ;  /* 0x0000002837377221 */ /* 0x000fe20000000000 */
[----:B------:R-:W-:-:S04]  /*1f50*/  FADD R54, R54, R41 ;  /* 0x0000002936367221 */ /* 0x000fc80000000000 */
[----:B------:R-:W1:Y:S04]  /*1f60*/  SHFL.BFLY PT, R56, R55, 0x2, 0x1f ;  /* 0x0c401f0037387f89 */ /* 0x000e6800000e0000 */
[----:B------:R-:W2:Y:S01]  /*1f70*/  SHFL.BFLY PT, R57, R54, 0x2, 0x1f ;  /* 0x0c401f0036397f89 */ /* 0x000ea200000e0000 */
[C---:B------:R-:W-:Y:S01]  /*1f80*/  FMUL R16, R45.reuse, R16 ;  /* 0x000000102d107220 */ /* 0x040fe20000400000 */
[C---:B------:R-:W-:Y:S01]  /*1f90*/  FMUL R17, R45.reuse, R17 ;  /* 0x000000112d117220 */ /* 0x040fe20000400000 */
[C---:B------:R-:W-:Y:S01]  /*1fa0*/  FMUL R18, R44.reuse, R18 ;  /* 0x000000122c127220 */ /* 0x040fe20000400000 */
[C---:B------:R-:W-:Y:S01]  /*1fb0*/  FMUL R19, R44.reuse, R19 ;  /* 0x000000132c137220 */ /* 0x040fe20000400000 */
[C---:B------:R-:W-:Y:S01]  /*1fc0*/  FMUL R12, R45.reuse, R12 ;  /* 0x0000000c2d0c7220 */ /* 0x040fe20000400000 */
[----:B------:R-:W-:Y:S01]  /*1fd0*/  FMUL R13, R45, R13 ;  /* 0x0000000d2d0d7220 */ /* 0x000fe20000400000 */
[C---:B------:R-:W-:Y:S01]  /*1fe0*/  FMUL R14, R44.reuse, R14 ;  /* 0x0000000e2c0e7220 */ /* 0x040fe20000400000 */
[----:B------:R-:W-:Y:S01]  /*1ff0*/  FMUL R15, R44, R15 ;  /* 0x0000000f2c0f7220 */ /* 0x000fe20000400000 */
[----:B------:R-:W-:-:S02]  /*2000*/  F2FP.F16.E4M3.UNPACK_B R32, R32.H1 ;  /* 0x00000020ff20723e */ /* 0x000fc400030006ff */
[----:B0-----:R-:W-:Y:S02]  /*2010*/  F2FP.F16.E4M3.UNPACK_B R40, R28 ;  /* 0x0000001cff28723e */ /* 0x001fe400020006ff */
[----:B------:R-:W-:-:S07]  /*2020*/  F2FP.F16.E4M3.UNPACK_B R41, R29 ;  /* 0x0000001dff29723e */ /* 0x000fce00020006ff */
[----:B------:R-:W-:Y:S07]  /*2030*/  HMMA.16816.F32 R16, R36, R40, R16 ;  /* 0x000000282410723c */ /* 0x000fee0000001810 */
[----:B------:R-:W-:Y:S02]  /*2040*/  F2FP.F16.E4M3.UNPACK_B R40, R30 ;  /* 0x0000001eff28723e */ /* 0x000fe400020006ff */
[----:B------:R-:W-:Y:S02]  /*2050*/  F2FP.F16.E4M3.UNPACK_B R41, R31 ;  /* 0x0000001fff29723e */ /* 0x000fe400020006ff */
[----:B------:R-:W-:Y:S01]  /*2060*/  F2FP.F16.E4M3.UNPACK_B R33, R33.H1 ;  /* 0x00000021ff21723e */ /* 0x000fe200030006ff */
[----:B-1----:R-:W-:-:S04]  /*2070*/  FADD R56, R55, R56 ;  /* 0x0000003837387221 */ /* 0x002fc80000000000 */
[----:B------:R-:W-:Y:S01]  /*2080*/  HMMA.16816.F32 R12, R36, R40, R12 ;  /* 0x00000028240c723c */ /* 0x000fe2000000180c */
[----:B--2---:R-:W-:-:S06]  /*2090*/  FADD R57, R54, R57 ;  /* 0x0000003936397221 */ /* 0x004fcc0000000000 */
[----:B------:R-:W-:Y:S02]  /*20a0*/  SEL R36, R52, R53, !P1 ;  /* 0x0000003534247207 */ /* 0x000fe40004800000 */
[----:B------:R-:W-:Y:S02]  /*20b0*/  SEL R37, R50, R51, !P1 ;  /* 0x0000003332257207 */ /* 0x000fe40004800000 */
[----:B------:R-:W-:Y:S02]  /*20c0*/  SEL R38, R48, R49, !P1 ;  /* 0x0000003130267207 */ /* 0x000fe40004800000 */
[----:B------:R-:W-:-:S07]  /*20d0*/  SEL R39, R46, R47, !P1 ;  /* 0x0000002f2e277207 */ /* 0x000fce0004800000 */
[----:B------:R-:W-:Y:S01]  /*20e0*/  HMMA.16816.F32 R24, R36, R32, R24 ;  /* 0x000000202418723c */ /* 0x000fe20000001818 */
[----:B------:R-:W0:Y:S04]  /*20f0*/  SHFL.BFLY PT, R33, R56, 0x1, 0x1f ;  /* 0x0c201f0038217f89 */ /* 0x000e2800000e0000 */
[----:B------:R-:W1:Y:S01]  /*2100*/  SHFL.BFLY PT, R32, R57, 0x1, 0x1f ;  /* 0x0c201f0039207f89 */ /* 0x000e6200000e0000 */
[----:B------:R-:W-:Y:S01]  /*2110*/  UIADD3 UR5, UR5, 0x20, URZ ;  /* 0x0000002005057890 */ /* 0x000fe2000fffe03f */
[----:B------:R-:W-:Y:S02]  /*2120*/  F2FP.F16.E4M3.UNPACK_B R28, R28.H1 ;  /* 0x0000001cff1c723e */ /* 0x000fe400030006ff */
[----:B------:R-:W-:-:S03]  /*2130*/  F2FP.F16.E4M3.UNPACK_B R29, R29.H1 ;  /* 0x0000001dff1d723e */ /* 0x000fc600030006ff */
[----:B------:R-:W-:Y:S02]  /*2140*/  ISETP.LE.AND P2, PT, R2, UR5, PT ;  /* 0x0000000502007c0c */ /* 0x000fe4000bf43270 */
[----:B------:R-:W-:Y:S02]  /*2150*/  F2FP.F16.E4M3.UNPACK_B R34, R34.H1 ;  /* 0x00000022ff22723e */ /* 0x000fe400030006ff */
[----:B------:R-:W-:Y:S02]  /*2160*/  F2FP.F16.E4M3.UNPACK_B R35, R35.H1 ;  /* 0x00000023ff23723e */ /* 0x000fe400030006ff */
[----:B------:R-:W-:Y:S02]  /*2170*/  F2FP.F16.E4M3.UNPACK_B R30, R30.H1 ;  /* 0x0000001eff1e723e */ /* 0x000fe400030006ff */
[----:B------:R-:W-:Y:S01]  /*2180*/  F2FP.F16.E4M3.UNPACK_B R31, R31.H1 ;  /* 0x0000001fff1f723e */ /* 0x000fe200030006ff */
[----:B------:R-:W-:Y:S01]  /*2190*/  HMMA.16816.F32 R16, R36, R28, R16 ;  /* 0x0000001c2410723c */ /* 0x000fe20000001810 */
[----:B------:R-:W-:Y:S01]  /*21a0*/  ULEA UR4, UR9, UR4, 0x5 ;  /* 0x0000000409047291 */ /* 0x000fe2000f8e283f */
[----:B------:R-:W-:-:S04]  /*21b0*/  IMAD R85, R61, 0x20, R85 ;  /* 0x000000203d557824 */ /* 0x000fc800078e0255 */
[----:B------:R-:W-:Y:S01]  /*21c0*/  HMMA.16816.F32 R20, R36, R34, R20 ;  /* 0x000000222414723c */ /* 0x000fe20000001814 */
[----:B0-----:R-:W-:Y:S01]  /*21d0*/  FADD R28, R56, R33 ;  /* 0x00000021381c7221 */ /* 0x001fe20000000000 */
[----:B-1----:R-:W-:Y:S01]  /*21e0*/  FADD R29, R57, R32 ;  /* 0x00000020391d7221 */ /* 0x002fe20000000000 */
[----:B------:R-:W-:-:S03]  /*21f0*/  IMAD.MOV.U32 R94, RZ, RZ, R43 ;  /* 0x000000ffff5e7224 */ /* 0x000fc600078e002b */
[----:B------:R-:W-:Y:S01]  /*2200*/  HMMA.16816.F32 R12, R36, R30, R12 ;  /* 0x0000001e240c723c */ /* 0x000fe2000000180c */
[----:B------:R-:W-:Y:S01]  /*2210*/  FFMA R92, R45, R92, R28 ;  /* 0x0000005c2d5c7223 */ /* 0x000fe2000000001c */
[----:B------:R-:W-:Y:S01]  /*2220*/  FFMA R91, R44, R91, R29 ;  /* 0x0000005b2c5b7223 */ /* 0x000fe2000000001d */
[----:B------:R-:W-:Y:S01]  /*2230*/  IMAD.MOV.U32 R93, RZ, RZ, R42 ;  /* 0x000000ffff5d7224 */ /* 0x000fe200078e002a */
[----:B------:R-:W-:-:S05]  /*2240*/  NOP ;  /* 0x0000000000007918 */ /* 0x000fca0000000000 */
[----:B------:R-:W-:-:S15]  /*2250*/  @!P2 BRA `(.L_x_1) ;  /* 0xffffffe800b8a947 */ /* 0x000fde000383ffff */
.L_x_0:
[----:B------:R-:W0:Y:S01]  /*2260*/  S2R R4, SR_TID.X ;  /* 0x0000000000047919 */ /* 0x000e220000002100 */
[----:B------:R-:W1:Y:S01]  /*2270*/  S2UR UR5, SR_CgaCtaId ;  /* 0x00000000000579c3 */ /* 0x000e620000008800 */
[----:B------:R-:W-:Y:S01]  /*2280*/  UMOV UR4, 0x400 ;  /* 0x0000040000047882 */ /* 0x000fe20000000000 */
[----:B------:R-:W-:Y:S01]  /*2290*/  IMAD.MOV.U32 R28, RZ, RZ, R13 ;  /* 0x000000ffff1c7224 */ /* 0x000fe200078e000d */
[----:B------:R-:W-:Y:S01]  /*22a0*/  FSETP.GEU.AND P1, PT, R92, 1.175494350822287508e-38, PT ;  /* 0x008000005c00780b */ /* 0x000fe20003f2e000 */
[----:B------:R-:W-:Y:S01]  /*22b0*/  IMAD.MOV.U32 R34, RZ, RZ, R16 ;  /* 0x000000ffff227224 */ /* 0x000fe200078e0010 */
[C---:B------:R-:W-:Y:S01]  /*22c0*/  FSETP.GT.AND P0, PT, |R91|.reuse, 8.50705917302346158658e+37, PT ;  /* 0x7e8000005b00780b */ /* 0x040fe20003f04200 */
[----:B------:R-:W-:Y:S01]  /*22d0*/  IMAD.MOV.U32 R38, RZ, RZ, R20 ;  /* 0x000000ffff267224 */ /* 0x000fe200078e0014 */
[C---:B------:R-:W-:Y:S01]  /*22e0*/  FSETP.GEU.AND P3, PT, |R91|.reuse, 1.175494350822287508e-38, PT ;  /* 0x008000005b00780b */ /* 0x040fe20003f6e200 */
[----:B------:R-:W-:Y:S01]  /*22f0*/  IMAD.MOV.U32 R40, RZ, RZ, R26 ;  /* 0x000000ffff287224 */ /* 0x000fe200078e001a */
[----:B------:R-:W-:Y:S01]  /*2300*/  FSETP.GEU.AND P2, PT, R91, 1.175494350822287508e-38, PT ;  /* 0x008000005b00780b */ /* 0x000fe20003f4e000 */
[----:B------:R-:W-:Y:S01]  /*2310*/  IMAD.MOV.U32 R20, RZ, RZ, R14 ;  /* 0x000000ffff147224 */ /* 0x000fe200078e000e */
[----:B------:R-:W-:Y:S01]  /*2320*/  BAR.SYNC.DEFER_BLOCKING 0x0 ;  /* 0x0000000000007b1d */ /* 0x000fe20000010000 */
[----:B------:R-:W-:-:S02]  /*2330*/  IMAD.MOV.U32 R26, RZ, RZ, R22 ;  /* 0x000000ffff1a7224 */ /* 0x000fc400078e0016 */
[----:B------:R-:W-:Y:S02]  /*2340*/  IMAD.MOV.U32 R22, RZ, RZ, R18 ;  /* 0x000000ffff167224 */ /* 0x000fe400078e0012 */
[----:B------:R-:W-:Y:S02]  /*2350*/  IMAD.MOV.U32 R18, RZ, RZ, R15 ;  /* 0x000000ffff127224 */ /* 0x000fe400078e000f */
[----:B------:R-:W-:Y:S02]  /*2360*/  IMAD.MOV.U32 R30, RZ, RZ, R12 ;  /* 0x000000ffff1e7224 */ /* 0x000fe400078e000c */
[----:B------:R-:W-:Y:S01]  /*2370*/  @P0 FMUL R19, R19, 0.25 ;  /* 0x3e80000013130820 */ /* 0x000fe20000400000 */
[----:B------:R-:W-:Y:S01]  /*2380*/  @P0 FMUL R18, R18, 0.25 ;  /* 0x3e80000012120820 */ /* 0x000fe20000400000 */
[----:B------:R-:W-:Y:S01]  /*2390*/  @P0 FMUL R22, R22, 0.25 ;  /* 0x3e80000016160820 */ /* 0x000fe20000400000 */
[----:B------:R-:W-:Y:S01]  /*23a0*/  @P0 FMUL R26, R26, 0.25 ;  /* 0x3e8000001a1a0820 */ /* 0x000fe20000400000 */
[----:B------:R-:W-:Y:S01]  /*23b0*/  @P0 FMUL R20, R20, 0.25 ;  /* 0x3e80000014140820 */ /* 0x000fe20000400000 */
[----:B-1----:R-:W-:Y:S01]  /*23c0*/  ULEA UR6, UR5, UR4, 0x18 ;  /* 0x0000000405067291 */ /* 0x002fe2000f8ec03f */
[----:B------:R-:W-:Y:S01]  /*23d0*/  @P0 FMUL R23, R23, 0.25 ;  /* 0x3e80000017170820 */ /* 0x000fe20000400000 */
[----:B------:R-:W-:Y:S01]  /*23e0*/  @P0 FMUL R27, R27, 0.25 ;  /* 0x3e8000001b1b0820 */ /* 0x000fe20000400000 */
[----:B------:R-:W-:Y:S01]  /*23f0*/  @P0 FMUL R40, R40, 0.25 ;  /* 0x3e80000028280820 */ /* 0x000fe20000400000 */
[----:B------:R-:W-:Y:S01]  /*2400*/  @!P3 FMUL R18, R18, 16777216 ;  /* 0x4b8000001212b820 */ /* 0x000fe20000400000 */
[----:B------:R-:W-:Y:S01]  /*2410*/  @!P3 FMUL R19, R19, 16777216 ;  /* 0x4b8000001313b820 */ /* 0x000fe20000400000 */
[----:B------:R-:W-:Y:S01]  /*2420*/  @!P3 FMUL R22, R22, 16777216 ;  /* 0x4b8000001616b820 */ /* 0x000fe20000400000 */
[--C-:B0-----:R-:W-:Y:S01]  /*2430*/  SHF.R.S32.HI R6, RZ, 0x4, R4.reuse ;  /* 0x00000004ff067819 */ /* 0x101fe20000011404 */
[----:B------:R-:W-:Y:S01]  /*2440*/  IMAD.SHL.U32 R3, R4, 0x8, RZ ;  /* 0x0000000804037824 */ /* 0x000fe200078e00ff */
[----:B------:R-:W-:Y:S01]  /*2450*/  SHF.R.S32.HI R9, RZ, 0x3, R4 ;  /* 0x00000003ff097819 */ /* 0x000fe20000011404 */
[----:B------:R-:W-:Y:S01]  /*2460*/  @!P3 FMUL R26, R26, 16777216 ;  /* 0x4b8000001a1ab820 */ /* 0x000fe20000400000 */
[----:B------:R-:W-:Y:S01]  /*2470*/  SGXT R6, R6, 0x1 ;  /* 0x000000010606781a */ /* 0x000fe20000000200 */
[----:B------:R-:W-:Y:S01]  /*2480*/  @!P3 FMUL R20, R20, 16777216 ;  /* 0x4b8000001414b820 */ /* 0x000fe20000400000 */
[----:B------:R-:W-:Y:S01]  /*2490*/  LOP3.LUT R3, R3, 0x38, RZ, 0xc0, !PT ;  /* 0x0000003803037812 */ /* 0x000fe200078ec0ff */
[----:B------:R-:W-:Y:S01]  /*24a0*/  @!P3 FMUL R23, R23, 16777216 ;  /* 0x4b8000001717b820 */ /* 0x000fe20000400000 */
[----:B------:R-:W-:Y:S01]  /*24b0*/  LOP3.LUT R7, R6, 0x204, RZ, 0xc0, !PT ;  /* 0x0000020406077812 */ /* 0x000fe200078ec0ff */
[----:B------:R-:W-:Y:S01]  /*24c0*/  @!P3 FMUL R27, R27, 16777216 ;  /* 0x4b8000001b1bb820 */ /* 0x000fe20000400000 */
[----:B------:R-:W-:Y:S01]  /*24d0*/  SGXT R6, R9, 0x1 ;  /* 0x000000010906781a */ /* 0x000fe20000000200 */
[----:B------:R-:W-:Y:S01]  /*24e0*/  @!P3 FMUL R40, R40, 16777216 ;  /* 0x4b8000002828b820 */ /* 0x000fe20000400000 */
[----:B------:R-:W-:Y:S01]  /*24f0*/  LOP3.LUT R8, R4, 0x8, RZ, 0xc0, !PT ;  /* 0x0000000804087812 */ /* 0x000fe200078ec0ff */
[----:B------:R-:W-:Y:S01]  /*2500*/  IMAD.MOV.U32 R44, RZ, RZ, R25 ;  /* 0x000000ffff2c7224 */ /* 0x000fe200078e0019 */
[----:B------:R-:W-:Y:S01]  /*2510*/  LOP3.LUT R13, R3, 0x140, R6, 0xf8, !PT ;  /* 0x00000140030d7812 */ /* 0x000fe200078ef806 */
[----:B------:R-:W-:Y:S01]  /*2520*/  FMUL R6, R92, 8388608 ;  /* 0x4b0000005c067820 */ /* 0x000fe20000400000 */
[C---:B------:R-:W-:Y:S01]  /*2530*/  LOP3.LUT R2, R4.reuse, 0x20, RZ, 0xc0, !PT ;  /* 0x0000002004027812 */ /* 0x040fe200078ec0ff */
[----:B------:R-:W-:Y:S01]  /*2540*/  IMAD.MOV.U32 R36, RZ, RZ, R21 ;  /* 0x000000ffff247224 */ /* 0x000fe200078e0015 */
[----:B------:R-:W-:Y:S01]  /*2550*/  LOP3.LUT R5, R4, 0x10, RZ, 0xc0, !PT ;  /* 0x0000001004057812 */ /* 0x000fe200078ec0ff */
[----:B------:R-:W-:Y:S01]  /*2560*/  IMAD.MOV.U32 R32, RZ, RZ, R17 ;  /* 0x000000ffff207224 */ /* 0x000fe200078e0011 */
[----:B------:R-:W-:Y:S01]  /*2570*/  LEA.HI R8, R8, UR6, RZ, 0x1f ;  /* 0x0000000608087c11 */ /* 0x000fe2000f8ff8ff */
[----:B------:R-:W-:Y:S01]  /*2580*/  IMAD R16, R2, 0x4, R7 ;  /* 0x0000000402107824 */ /* 0x000fe200078e0207 */
[----:B------:R-:W-:Y:S01]  /*2590*/  FSEL R6, R6, R92, !P1 ;  /* 0x0000005c06067208 */ /* 0x000fe20004800000 */
[----:B------:R-:W-:Y:S01]  /*25a0*/  IMAD.SHL.U32 R46, R4, 0x40, RZ ;  /* 0x00000040042e7824 */ /* 0x000fe200078e00ff */
[----:B------:R-:W-:Y:S01]  /*25b0*/  SHF.R.S32.HI R10, RZ, 0x5, R4 ;  /* 0x00000005ff0a7819 */ /* 0x000fe20000011404 */
[----:B------:R-:W-:-:S02]  /*25c0*/  IMAD R8, R5, 0x4, R8 ;  /* 0x0000000405087824 */ /* 0x000fc400078e0208 */
[----:B------:R-:W-:Y:S01]  /*25d0*/  FMUL R5, R91, 8388608 ;  /* 0x4b0000005b057820 */ /* 0x000fe20000400000 */
[----:B------:R-:W-:Y:S01]  /*25e0*/  VIADD R7, R6, 0xc0cafb0d ;  /* 0xc0cafb0d06077836 */ /* 0x000fe20000000000 */
[----:B------:R-:W-:Y:S01]  /*25f0*/  SGXT R10, R10, 0x1 ;  /* 0x000000010a0a781a */ /* 0x000fe20000000200 */
[----:B------:R-:W-:Y:S01]  /*2600*/  IMAD.IADD R2, R3, 0x1, R8 ;  /* 0x0000000103027824 */ /* 0x000fe200078e0208 */
[----:B------:R-:W-:Y:S01]  /*2610*/  FSEL R8, RZ, -23, P1 ;  /* 0xc1b80000ff087808 */ /* 0x000fe20000800000 */
[----:B------:R-:W-:Y:S01]  /*2620*/  IMAD.SHL.U32 R3, R4, 0x2, RZ ;  /* 0x0000000204037824 */ /* 0x000fe200078e00ff */
[----:B------:R-:W-:Y:S01]  /*2630*/  LOP3.LUT R11, R7, 0xff800000, RZ, 0xc0, !PT ;  /* 0xff800000070b7812 */ /* 0x000fe200078ec0ff */
[----:B------:R-:W-:Y:S01]  /*2640*/  ULDC.64 UR4, c[0x0][0x270] ;  /* 0x00009c0000047ab9 */ /* 0x000fe20000000a00 */
[----:B------:R-:W-:Y:S01]  /*2650*/  FSEL R5, R5, R91, !P2 ;  /* 0x0000005b05057208 */ /* 0x000fe20005000000 */
[----:B------:R-:W-:Y:S01]  /*2660*/  @P0 FMUL R91, R91, 0.25 ;  /* 0x3e8000005b5b0820 */ /* 0x000fe20000400000 */
[----:B------:R-:W-:Y:S01]  /*2670*/  LOP3.LUT R7, R13, 0x40, R4, 0x78, !PT ;  /* 0x000000400d077812 */ /* 0x000fe200078e7804 */
[----:B------:R-:W-:Y:S01]  /*2680*/  UIMAD UR4, UR7, UR4, URZ ;  /* 0x00000004070472a4 */ /* 0x000fe2000f8e023f */
[----:B------:R-:W-:Y:S01]  /*2690*/  I2FP.F32.S32 R13, R11 ;  /* 0x0000000b000d7245 */ /* 0x000fe20000201400 */
[----:B------:R-:W-:Y:S01]  /*26a0*/  @!P3 FMUL R91, R91, 16777216 ;  /* 0x4b8000005b5bb820 */ /* 0x000fe20000400000 */
[----:B------:R-:W-:Y:S01]  /*26b0*/  FSETP.GT.AND P1, PT, |R92|, 8.50705917302346158658e+37, PT ;  /* 0x7e8000005c00780b */ /* 0x000fe20003f24200 */
[----:B------:R-:W-:Y:S01]  /*26c0*/  VIADD R9, R5, 0xc0cafb0d ;  /* 0xc0cafb0d05097836 */ /* 0x000fe20000000000 */
[----:B------:R-:W-:Y:S01]  /*26d0*/  LOP3.LUT R14, R10, 0x204, RZ, 0xc0, !PT ;  /* 0x000002040a0e7812 */ /* 0x000fe200078ec0ff */
[----:B------:R-:W-:Y:S01]  /*26e0*/  FFMA.FTZ R8, R13, 1.1920928955078125e-07, R8 ;  /* 0x340000000d087823 */ /* 0x000fe20000010008 */
[----:B------:R-:W-:Y:S01]  /*26f0*/  FSEL R10, RZ, -23, P2 ;  /* 0xc1b80000ff0a7808 */ /* 0x000fe20001000000 */
[----:B------:R-:W0:Y:S01]  /*2700*/  MUFU.RCP R13, R91 ;  /* 0x0000005b000d7308 */ /* 0x000e220000001000 */
[----:B------:R-:W-:Y:S01]  /*2710*/  FSETP.GEU.AND P2, PT, |R92|, 1.175494350822287508e-38, PT ;  /* 0x008000005c00780b */ /* 0x000fe20003f4e200 */
[----:B------:R-:W-:Y:S01]  /*2720*/  IMAD.IADD R7, R16, 0x1, R7 ;  /* 0x0000000110077824 */ /* 0x000fe200078e0207 */
[----:B------:R-:W-:Y:S01]  /*2730*/  LOP3.LUT R12, R9, 0xff800000, RZ, 0xc0, !PT ;  /* 0xff800000090c7812 */ /* 0x000fe200078ec0ff */
[----:B------:R-:W-:Y:S01]  /*2740*/  IMAD.IADD R11, R6, 0x1, -R11 ;  /* 0x00000001060b7824 */ /* 0x000fe200078e0a0b */
[----:B------:R-:W-:-:S02]  /*2750*/  LOP3.LUT R9, R14, 0x3c, R3, 0x78, !PT ;  /* 0x0000003c0e097812 */ /* 0x000fc400078e7803 */
[----:B------:R-:W-:Y:S01]  /*2760*/  I2FP.F32.S32 R15, R12 ;  /* 0x0000000c000f7245 */ /* 0x000fe20000201400 */
[----:B------:R-:W-:Y:S01]  /*2770*/  @P1 FMUL R92, R92, 0.25 ;  /* 0x3e8000005c5c1820 */ /* 0x000fe20000400000 */
[----:B------:R-:W-:Y:S01]  /*2780*/  @P1 FMUL R28, R28, 0.25 ;  /* 0x3e8000001c1c1820 */ /* 0x000fe20000400000 */
[----:B------:R-:W-:Y:S01]  /*2790*/  @P1 FMUL R24, R24, 0.25 ;  /* 0x3e80000018181820 */ /* 0x000fe20000400000 */
[----:B------:R-:W-:Y:S01]  /*27a0*/  @P1 FMUL R30, R30, 0.25 ;  /* 0x3e8000001e1e1820 */ /* 0x000fe20000400000 */
[----:B------:R-:W-:Y:S01]  /*27b0*/  FFMA.FTZ R10, R15, 1.1920928955078125e-07, R10 ;  /* 0x340000000f0a7823 */ /* 0x000fe2000001000a */
[----:B------:R-:W-:Y:S01]  /*27c0*/  @P1 FMUL R32, R32, 0.25 ;  /* 0x3e80000020201820 */ /* 0x000fe20000400000 */
[----:B------:R-:W-:Y:S01]  /*27d0*/  @!P2 FMUL R92, R92, 16777216 ;  /* 0x4b8000005c5ca820 */ /* 0x000fe20000400000 */
[----:B------:R-:W-:Y:S01]  /*27e0*/  @P1 FMUL R36, R36, 0.25 ;  /* 0x3e80000024241820 */ /* 0x000fe20000400000 */
[----:B------:R-:W-:Y:S01]  /*27f0*/  @P1 FMUL R38, R38, 0.25 ;  /* 0x3e80000026261820 */ /* 0x000fe20000400000 */
[C---:B0-----:R-:W-:Y:S01]  /*2800*/  FMUL R14, R13.reuse, R18 ;  /* 0x000000120d0e7220 */ /* 0x041fe20000400000 */
[C---:B------:R-:W-:Y:S01]  /*2810*/  FMUL R18, R13.reuse, R19 ;  /* 0x000000130d127220 */ /* 0x040fe20000400000 */
[C---:B------:R-:W-:Y:S01]  /*2820*/  FMUL R19, R13.reuse, R22 ;  /* 0x000000160d137220 */ /* 0x040fe20000400000 */
[C---:B------:R-:W-:Y:S01]  /*2830*/  FMUL R22, R13.reuse, R26 ;  /* 0x0000001a0d167220 */ /* 0x040fe20000400000 */
[C---:B------:R-:W-:Y:S01]  /*2840*/  FMUL R15, R13.reuse, R20 ;  /* 0x000000140d0f7220 */ /* 0x040fe20000400000 */
[C---:B------:R-:W-:Y:S01]  /*2850*/  FMUL R21, R13.reuse, R23 ;  /* 0x000000170d157220 */ /* 0x040fe20000400000 */
[C---:B------:R-:W-:Y:S01]  /*2860*/  FMUL R25, R13.reuse, R27 ;  /* 0x0000001b0d197220 */ /* 0x040fe20000400000 */
[----:B------:R-:W-:Y:S01]  /*2870*/  FMUL R26, R13, R40 ;  /* 0x000000280d1a7220 */ /* 0x000fe20000400000 */
[----:B------:R-:W-:Y:S01]  /*2880*/  @P1 FMUL R44, R44, 0.25 ;  /* 0x3e8000002c2c1820 */ /* 0x000fe20000400000 */
[----:B------:R-:W0:Y:S01]  /*2890*/  MUFU.RCP R13, R92 ;  /* 0x0000005c000d7308 */ /* 0x000e220000001000 */
[----:B------:R-:W-:Y:S01]  /*28a0*/  @P1 FMUL R34, R34, 0.25 ;  /* 0x3e80000022221820 */ /* 0x000fe20000400000 */
[----:B------:R-:W-:Y:S01]  /*28b0*/  @!P2 FMUL R28, R28, 16777216 ;  /* 0x4b8000001c1ca820 */ /* 0x000fe20000400000 */
[----:B------:R-:W-:Y:S01]  /*28c0*/  @!P2 FMUL R24, R24, 16777216 ;  /* 0x4b8000001818a820 */ /* 0x000fe20000400000 */
[----:B------:R-:W-:Y:S01]  /*28d0*/  @!P2 FMUL R30, R30, 16777216 ;  /* 0x4b8000001e1ea820 */ /* 0x000fe20000400000 */
[----:B------:R-:W-:Y:S01]  /*28e0*/  @!P2 FMUL R32, R32, 16777216 ;  /* 0x4b8000002020a820 */ /* 0x000fe20000400000 */
[----:B------:R-:W-:Y:S01]  /*28f0*/  @!P2 FMUL R36, R36, 16777216 ;  /* 0x4b8000002424a820 */ /* 0x000fe20000400000 */
[----:B------:R-:W-:Y:S01]  /*2900*/  @!P2 FMUL R38, R38, 16777216 ;  /* 0x4b8000002626a820 */ /* 0x000fe20000400000 */
[----:B------:R-:W-:Y:S01]  /*2910*/  @!P2 FMUL R44, R44, 16777216 ;  /* 0x4b8000002c2ca820 */ /* 0x000fe20000400000 */
[----:B------:R-:W-:Y:S01]  /*2920*/  @!P2 FMUL R34, R34, 16777216 ;  /* 0x4b8000002222a820 */ /* 0x000fe20000400000 */
[----:B------:R-:W-:Y:S01]  /*2930*/  F2FP.SATFINITE.E4M3.F32.PACK_AB_MERGE_C R25, R25, R26, RZ ;  /* 0x0000001a1919723e */ /* 0x000fe200048070ff */
[----:B------:R-:W-:Y:S01]  /*2940*/  IMAD.IADD R12, R5, 0x1, -R12 ;  /* 0x00000001050c7824 */ /* 0x000fe200078e0a0c */
[----:B------:R-:W-:Y:S01]  /*2950*/  F2FP.SATFINITE.E4M3.F32.PACK_AB_MERGE_C R21, R21, R22, RZ ;  /* 0x000000161515723e */ /* 0x000fe200048070ff */
[----:B------:R-:W-:Y:S01]  /*2960*/  IMAD.MOV.U32 R26, RZ, RZ, 0x3dc6b27f ;  /* 0x3dc6b27fff1a7424 */ /* 0x000fe200078e00ff */
[----:B------:R-:W-:Y:S01]  /*2970*/  F2FP.SATFINITE.E4M3.F32.PACK_AB_MERGE_C R18, R18, R19, RZ ;  /* 0x000000131212723e */ /* 0x000fe200048070ff */
[----:B------:R-:W-:Y:S01]  /*2980*/  FADD R11, R11, -1 ;  /* 0xbf8000000b0b7421 */ /* 0x000fe20000000000 */
[----:B------:R-:W-:Y:S01]  /*2990*/  LOP3.LUT R25, R25, 0xffff, RZ, 0xc0, !PT ;  /* 0x0000ffff19197812 */ /* 0x000fe200078ec0ff */
        /* <DEDUP_REMOVED lines=8> */
[----:B------:R-:W-:Y:S01]  /*2a20*/  F2FP.SATFINITE.E4M3.F32.PACK_AB_MERGE_C R27, R27, R28, RZ ;  /* 0x0000001c1b1b723e */ /* 0x000fe200048070ff */
[----:B------:R-:W0:Y:S01]  /*2a30*/  LDC.64 R36, c[0x0][0x230] ;  /* 0x00008c00ff247b82 */ /* 0x000e220000000a00 */
[----:B------:R-:W-:-:S02]  /*2a40*/  F2FP.SATFINITE.E4M3.F32.PACK_AB_MERGE_C R23, R23, R24, RZ ;  /* 0x000000181717723e */ /* 0x000fc400048070ff */
[----:B------:R-:W-:Y:S02]  /*2a50*/  F2FP.SATFINITE.E4M3.F32.PACK_AB_MERGE_C R13, R20, R13, RZ ;  /* 0x0000000d140d723e */ /* 0x000fe400048070ff */
[----:B------:R-:W-:Y:S02]  /*2a60*/  F2FP.SATFINITE.E4M3.F32.PACK_AB_MERGE_C R19, R16, R17, RZ ;  /* 0x000000111013723e */ /* 0x000fe400048070ff */
[----:B------:R-:W-:Y:S02]  /*2a70*/  LOP3.LUT R27, R27, 0xffff, RZ, 0xc0, !PT ;  /* 0x0000ffff1b1b7812 */ /* 0x000fe400078ec0ff */
[----:B------:R-:W-:Y:S02]  /*2a80*/  LOP3.LUT R17, R13, 0xffff, RZ, 0xc0, !PT ;  /* 0x0000ffff0d117812 */ /* 0x000fe400078ec0ff */
[----:B------:R-:W-:Y:S02]  /*2a90*/  LOP3.LUT R22, R23, 0xffff, RZ, 0xc0, !PT ;  /* 0x0000ffff17167812 */ /* 0x000fe400078ec0ff */
[----:B------:R-:W-:-:S02]  /*2aa0*/  LOP3.LUT R29, R18, 0xffff, RZ, 0xc0, !PT ;  /* 0x0000ffff121d7812 */ /* 0x000fc400078ec0ff */
[----:B------:R-:W-:Y:S02]  /*2ab0*/  LOP3.LUT R24, R21, 0xffff, RZ, 0xc0, !PT ;  /* 0x0000ffff15187812 */ /* 0x000fe400078ec0ff */
[----:B------:R-:W-:Y:S02]  /*2ac0*/  F2FP.SATFINITE.E4M3.F32.PACK_AB_MERGE_C R20, R14, R15, RZ ;  /* 0x0000000f0e14723e */ /* 0x000fe400048070ff */
[----:B------:R-:W-:Y:S02]  /*2ad0*/  PRMT R14, R17, 0x3340, R0 ;  /* 0x00003340110e7816 */ /* 0x000fe40000000000 */
[----:B------:R-:W-:Y:S02]  /*2ae0*/  PRMT R13, R27, 0x3340, R22 ;  /* 0x000033401b0d7816 */ /* 0x000fe40000000016 */
[----:B------:R-:W-:Y:S02]  /*2af0*/  PRMT R16, R29, 0x3340, R0 ;  /* 0x000033401d107816 */ /* 0x000fe40000000000 */
[----:B------:R-:W-:-:S02]  /*2b00*/  PRMT R15, R25, 0x3340, R24 ;  /* 0x00003340190f7816 */ /* 0x000fc40000000018 */
[----:B------:R-:W-:Y:S02]  /*2b10*/  PRMT R18, R13, 0x5410, R14 ;  /* 0x000054100d127816 */ /* 0x000fe4000000000e */
[----:B------:R-:W-:Y:S01]  /*2b20*/  PRMT R23, R15, 0x5410, R16 ;  /* 0x000054100f177816 */ /* 0x000fe20000000010 */
[----:B------:R-:W-:Y:S01]  /*2b30*/  FADD R15, R12, -1 ;  /* 0xbf8000000c0f7421 */ /* 0x000fe20000000000 */
[----:B------:R-:W-:Y:S01]  /*2b40*/  SHF.R.U32.HI R13, RZ, 0x8, R27 ;  /* 0x00000008ff0d7819 */ /* 0x000fe2000001161b */
[C---:B------:R-:W-:Y:S01]  /*2b50*/  FFMA.FTZ R12, R11.reuse, R26, -0.16845393180847167969 ;  /* 0xbe2c7f300b0c7423 */ /* 0x040fe2000001001a */
[----:B------:R-:W-:Y:S02]  /*2b60*/  SHF.R.U32.HI R16, RZ, 0x8, R17 ;  /* 0x00000008ff107819 */ /* 0x000fe40000011611 */
[----:B------:R-:W-:Y:S01]  /*2b70*/  SHF.R.U32.HI R14, RZ, 0x8, R22 ;  /* 0x00000008ff0e7819 */ /* 0x000fe20000011616 */
[----:B------:R-:W-:Y:S01]  /*2b80*/  FFMA.FTZ R12, R11, R12, 0.1716887056827545166 ;  /* 0x3e2fcf2a0b0c7423 */ /* 0x000fe2000001000c */
[----:B------:R-:W-:-:S02]  /*2b90*/  LOP3.LUT R22, R13, 0xffff, RZ, 0xc0, !PT ;  /* 0x0000ffff0d167812 */ /* 0x000fc400078ec0ff */
[----:B------:R-:W-:Y:S01]  /*2ba0*/  LOP3.LUT R13, R16, 0xffff, RZ, 0xc0, !PT ;  /* 0x0000ffff100d7812 */ /* 0x000fe200078ec0ff */
[----:B------:R-:W-:Y:S01]  /*2bb0*/  FFMA.FTZ R12, R11, R12, -0.17900948226451873779 ;  /* 0xbe374e430b0c7423 */ /* 0x000fe2000001000c */
[----:B------:R-:W-:Y:S01]  /*2bc0*/  LOP3.LUT R17, R14, 0xffff, RZ, 0xc0, !PT ;  /* 0x0000ffff0e117812 */ /* 0x000fe200078ec0ff */
[----:B------:R-:W-:Y:S01]  /*2bd0*/  FFMA.FTZ R14, R15, R26, -0.16845393180847167969 ;  /* 0xbe2c7f300f0e7423 */ /* 0x000fe2000001001a */
[----:B------:R-:W-:Y:S01]  /*2be0*/  PRMT R21, R13, 0x3340, R0 ;  /* 0x000033400d157816 */ /* 0x000fe20000000000 */
[----:B------:R-:W-:Y:S01]  /*2bf0*/  FFMA.FTZ R12, R11, R12, 0.20512372255325317383 ;  /* 0x3e520bf40b0c7423 */ /* 0x000fe2000001000c */
[----:B------:R-:W-:Y:S01]  /*2c00*/  PRMT R22, R22, 0x3340, R17 ;  /* 0x0000334016167816 */ /* 0x000fe20000000011 */
[----:B------:R-:W-:Y:S01]  /*2c10*/  FFMA.FTZ R14, R15, R14, 0.1716887056827545166 ;  /* 0x3e2fcf2a0f0e7423 */ /* 0x000fe2000001000e */
[----:B------:R-:W-:Y:S01]  /*2c20*/  SHF.R.U32.HI R16, RZ, 0x8, R24 ;  /* 0x00000008ff107819 */ /* 0x000fe20000011618 */
[----:B------:R-:W-:Y:S01]  /*2c30*/  FFMA.FTZ R12, R11, R12, -0.24046532809734344482 ;  /* 0xbe763c8b0b0c7423 */ /* 0x000fe2000001000c */
[----:B------:R-:W-:Y:S01]  /*2c40*/  SHF.R.U32.HI R13, RZ, 0x8, R25 ;  /* 0x00000008ff0d7819 */ /* 0x000fe20000011619 */
[----:B------:R-:W-:Y:S01]  /*2c50*/  FFMA.FTZ R14, R15, R14, -0.17900948226451873779 ;  /* 0xbe374e430f0e7423 */ /* 0x000fe2000001000e */
[----:B------:R-:W-:Y:S01]  /*2c60*/  SHF.R.U32.HI R17, RZ, 0x8, R29 ;  /* 0x00000008ff117819 */ /* 0x000fe2000001161d */
[----:B------:R-:W-:Y:S01]  /*2c70*/  FFMA.FTZ R12, R11, R12, 0.28857114911079406738 ;  /* 0x3e93bf990b0c7423 */ /* 0x000fe2000001000c */
[----:B------:R-:W-:Y:S01]  /*2c80*/  LOP3.LUT R16, R16, 0xffff, RZ, 0xc0, !PT ;  /* 0x0000ffff10107812 */ /* 0x000fe200078ec0ff */
[----:B------:R-:W-:Y:S01]  /*2c90*/  FFMA.FTZ R14, R15, R14, 0.20512372255325317383 ;  /* 0x3e520bf40f0e7423 */ /* 0x000fe2000001000e */
[----:B------:R-:W-:Y:S01]  /*2ca0*/  LOP3.LUT R13, R13, 0xffff, RZ, 0xc0, !PT ;  /* 0x0000ffff0d0d7812 */ /* 0x000fe200078ec0ff */
[----:B------:R-:W-:Y:S01]  /*2cb0*/  FFMA.FTZ R12, R11, R12, -0.36067417263984680176 ;  /* 0xbeb8aa490b0c7423 */ /* 0x000fe2000001000c */
[----:B------:R-:W-:Y:S01]  /*2cc0*/  LOP3.LUT R17, R17, 0xffff, RZ, 0xc0, !PT ;  /* 0x0000ffff11117812 */ /* 0x000fe200078ec0ff */
[----:B------:R-:W-:Y:S01]  /*2cd0*/  FFMA.FTZ R14, R15, R14, -0.24046532809734344482 ;  /* 0xbe763c8b0f0e7423 */ /* 0x000fe2000001000e */
[----:B------:R-:W-:Y:S01]  /*2ce0*/  LOP3.LUT R19, R19, 0xffff, RZ, 0xc0, !PT ;  /* 0x0000ffff13137812 */ /* 0x000fe200078ec0ff */
[----:B------:R-:W-:Y:S01]  /*2cf0*/  FFMA.FTZ R12, R11, R12, 0.48089820146560668945 ;  /* 0x3ef6384a0b0c7423 */ /* 0x000fe2000001000c */
[----:B------:R-:W-:Y:S01]  /*2d00*/  PRMT R13, R13, 0x3340, R16 ;  /* 0x000033400d0d7816 */ /* 0x000fe20000000010 */
[----:B------:R-:W-:Y:S01]  /*2d10*/  FFMA.FTZ R14, R15, R14, 0.28857114911079406738 ;  /* 0x3e93bf990f0e7423 */ /* 0x000fe2000001000e */
[----:B------:R-:W-:Y:S01]  /*2d20*/  PRMT R16, R17, 0x3340, R0 ;  /* 0x0000334011107816 */ /* 0x000fe20000000000 */
[----:B------:R-:W1:Y:S01]  /*2d30*/  LDC R26, c[0x0][0x278] ;  /* 0x00009e00ff1a7b82 */ /* 0x000e620000000800 */
[----:B------:R-:W-:Y:S01]  /*2d40*/  LOP3.LUT R9, R9, 0x40, R46, 0xf8, !PT ;  /* 0x0000004009097812 */ /* 0x000fe200078ef82e */
[----:B------:R-:W-:Y:S01]  /*2d50*/  FFMA.FTZ R14, R15, R14, -0.36067417263984680176 ;  /* 0xbeb8aa490f0e7423 */ /* 0x000fe2000001000e */
[----:B------:R-:W-:-:S02]  /*2d60*/  PRMT R18, R18, 0x4210, R19 ;  /* 0x0000421012127816 */ /* 0x000fc40000000013 */
[----:B------:R-:W-:Y:S02]  /*2d70*/  PRMT R22, R22, 0x5410, R21 ;  /* 0x0000541016167816 */ /* 0x000fe40000000015 */
[----:B------:R-:W-:Y:S01]  /*2d80*/  PRMT R21, R13, 0x5410, R16 ;  /* 0x000054100d157816 */ /* 0x000fe20000000010 */
[----:B------:R2:W-:Y:S01]  /*2d90*/  STS [R9+UR6], R18 ;  /* 0x0000001209007988 */ /* 0x0005e20008000806 */
[----:B------:R-:W-:Y:S01]  /*2da0*/  LOP3.LUT R20, R20, 0xffff, RZ, 0xc0, !PT ;  /* 0x0000ffff14147812 */ /* 0x000fe200078ec0ff */
[----:B------:R-:W-:Y:S01]  /*2db0*/  FFMA.FTZ R16, R15, R14, 0.48089820146560668945 ;  /* 0x3ef6384a0f107423 */ /* 0x000fe2000001000e */
[----:B------:R-:W-:Y:S01]  /*2dc0*/  PRMT R22, R22, 0x5210, R19 ;  /* 0x0000521016167816 */ /* 0x000fe20000000013 */
[----:B------:R-:W-:Y:S01]  /*2dd0*/  FFMA.FTZ R14, R11, R12, -0.72134751081466674805 ;  /* 0xbf38aa3b0b0e7423 */ /* 0x000fe2000001000c */
[----:B------:R-:W-:Y:S01]  /*2de0*/  LOP3.LUT R17, R9, 0x40, RZ, 0x3c, !PT ;  /* 0x0000004009117812 */ /* 0x000fe200078e3cff */
[----:B------:R-:W3:Y:S01]  /*2df0*/  LDC.64 R12, c[0x0][0x228] ;  /* 0x00008a00ff0c7b82 */ /* 0x000ee20000000a00 */
[--C-:B------:R-:W-:Y:S01]  /*2e00*/  PRMT R24, R21, 0x5210, R20.reuse ;  /* 0x0000521015187816 */ /* 0x100fe20000000014 */
[----:B------:R4:W-:Y:S01]  /*2e10*/  STS [R9+UR6+0x80], R22 ;  /* 0x0000801609007988 */ /* 0x0009e20008000806 */
[----:B------:R-:W-:Y:S01]  /*2e20*/  FMUL R14, R11, R14 ;  /* 0x0000000e0b0e7220 */ /* 0x000fe20000400000 */
[----:B--2---:R-:W-:Y:S01]  /*2e30*/  PRMT R18, R23, 0x4210, R20 ;  /* 0x0000421017127816 */ /* 0x004fe20000000014 */
[----:B------:R-:W-:Y:S01]  /*2e40*/  FFMA.FTZ R16, R15, R16, -0.72134751081466674805 ;  /* 0xbf38aa3b0f107423 */ /* 0x000fe20000010010 */
[----:B------:R2:W-:Y:S01]  /*2e50*/  STS [R17+UR6+0x180], R24 ;  /* 0x0001801811007988 */ /* 0x0005e20008000806 */
[----:B------:R-:W-:Y:S01]  /*2e60*/  FMUL R14, R11, R14 ;  /* 0x0000000e0b0e7220 */ /* 0x000fe20000400000 */
[----:B------:R-:W-:Y:S01]  /*2e70*/  ISETP.GE.U32.AND P3, PT, R6, 0x7f800000, PT ;  /* 0x7f8000000600780c */ /* 0x000fe20003f66070 */
[----:B------:R-:W-:Y:S01]  /*2e80*/  FMUL R16, R15, R16 ;  /* 0x000000100f107220 */ /* 0x000fe20000400000 */
[----:B------:R5:W-:Y:S01]  /*2e90*/  STS [R17+UR6+0x100], R18 ;  /* 0x0001001211007988 */ /* 0x000be20008000806 */
[----:B------:R-:W-:Y:S01]  /*2ea0*/  FFMA.FTZ R11, R11, 1.4426950216293334961, R14 ;  /* 0x3fb8aa3b0b0b7823 */ /* 0x000fe2000001000e */
[----:B------:R-:W-:Y:S03]  /*2eb0*/  BAR.SYNC.DEFER_BLOCKING 0x0 ;  /* 0x0000000000007b1d */ /* 0x000fe60000010000 */
[----:B------:R-:W-:Y:S01]  /*2ec0*/  FADD R20, R8, R11 ;  /* 0x0000000b08147221 */ /* 0x000fe20000000000 */
[----:B------:R-:W-:Y:S01]  /*2ed0*/  LOP3.LUT R8, R7, 0x4, RZ, 0x3c, !PT ;  /* 0x0000000407087812 */ /* 0x000fe200078e3cff */
[----:B------:R-:W-:Y:S01]  /*2ee0*/  FMUL R16, R15, R16 ;  /* 0x000000100f107220 */ /* 0x000fe20000400000 */
[----:B------:R-:W-:Y:S01]  /*2ef0*/  SHF.R.U32.HI R11, RZ, 0x5, R4 ;  /* 0x00000005ff0b7819 */ /* 0x000fe20000011604 */
[----:B----4-:R-:W-:Y:S01]  /*2f00*/  IMAD R9, R0, UR5, RZ ;  /* 0x0000000500097c24 */ /* 0x010fe2000f8e02ff */
[----:B------:R-:W-:Y:S01]  /*2f10*/  ISETP.GE.U32.AND P2, PT, R5, 0x7f800000, PT ;  /* 0x7f8000000500780c */ /* 0x000fe20003f46070 */
[----:B------:R-:W-:Y:S01]  /*2f20*/  FFMA.FTZ R15, R15, 1.4426950216293334961, R16 ;  /* 0x3fb8aa3b0f0f7823 */ /* 0x000fe20000010010 */
[----:B------:R-:W-:Y:S01]  /*2f30*/  SGXT.U32 R11, R11, 0x2 ;  /* 0x000000020b0b781a */ /* 0x000fe20000000000 */
[----:B------:R-:W-:-:S02]  /*2f40*/  USHF.R.S32.HI UR5, URZ, 0x1f, UR4 ;  /* 0x0000001f3f057899 */ /* 0x000fc40008011404 */
[----:B---3--:R-:W-:Y:S01]  /*2f50*/  IADD3 R16, P4, P5, R9, UR4, R12 ;  /* 0x0000000409107c10 */ /* 0x008fe2000fd9e00c */
[----:B------:R-:W-:Y:S01]  /*2f60*/  FADD R21, R10, R15 ;  /* 0x0000000f0a157221 */ /* 0x000fe20000000000 */
[C---:B------:R-:W-:Y:S01]  /*2f70*/  LEA.HI R15, R4.reuse, 0x1c, RZ, 0x1b ;  /* 0x0000001c040f7811 */ /* 0x040fe200078fd8ff */
[-C--:B-1----:R-:W-:Y:S01]  /*2f80*/  IMAD R10, R11, R26.reuse, RZ ;  /* 0x0000001a0b0a7224 */ /* 0x082fe200078e02ff */
[----:B------:R-:W-:Y:S01]  /*2f90*/  SHF.R.S32.HI R12, RZ, 0x1f, R9 ;  /* 0x0000001fff0c7819 */ /* 0x000fe20000011409 */
[----:B------:R-:W-:Y:S01]  /*2fa0*/  @P3 IMAD.MOV.U32 R11, RZ, RZ, 0x7f800000 ;  /* 0x7f800000ff0b3424 */ /* 0x000fe200078e00ff */
[----:B------:R-:W-:Y:S01]  /*2fb0*/  LOP3.LUT P0, RZ, R4, 0x60, RZ, 0xc0, !PT ;  /* 0x0000006004ff7812 */ /* 0x000fe2000780c0ff */
[----:B------:R-:W-:Y:S01]  /*2fc0*/  IMAD R4, R15, R26, RZ ;  /* 0x0000001a0f047224 */ /* 0x000fe200078e02ff */
[C---:B------:R-:W-:Y:S01]  /*2fd0*/  FSETP.NEU.AND P1, PT, R6.reuse, RZ, PT ;  /* 0x000000ff0600720b */ /* 0x040fe20003f2d000 */
[----:B------:R-:W-:Y:S01]  /*2fe0*/  @P3 FFMA.FTZ R20, R6, R11, +INF ;  /* 0x7f80000006143423 */ /* 0x000fe2000001000b */
[----:B--2---:R-:W-:Y:S01]  /*2ff0*/  IADD3.X R24, R12, UR5, R13, P4, P5 ;  /* 0x000000050c187c10 */ /* 0x004fe2000a7ea40d */
[----:B------:R-:W-:Y:S01]  /*3000*/  @P2 IMAD.MOV.U32 R6, RZ, RZ, 0x7f800000 ;  /* 0x7f800000ff062424 */ /* 0x000fe200078e00ff */
[C---:B-----5:R-:W-:Y:S01]  /*3010*/  IADD3 R18, P4, R4.reuse, R16, RZ ;  /* 0x0000001004127210 */ /* 0x060fe20007f9e0ff */
[----:B------:R-:W-:Y:S01]  /*3020*/  ULDC UR4, c[0x0][0x27c] ;  /* 0x00009f0000047ab9 */ /* 0x000fe20000000800 */
[----:B------:R1:W2:Y:S01]  /*3030*/  LDS R22, [R7+UR6] ;  /* 0x0000000607167984 */ /* 0x0002a20008000800 */
[----:B------:R-:W-:Y:S01]  /*3040*/  @P2 FFMA.FTZ R21, R5, R6, +INF ;  /* 0x7f80000005152423 */ /* 0x000fe20000010006 */
[----:B------:R-:W-:Y:S01]  /*3050*/  LEA.HI.X.SX32 R19, R4, R24, 0x1, P4 ;  /* 0x0000001804137211 */ /* 0x000fe200020f0eff */
[----:B------:R-:W-:Y:S01]  /*3060*/  UIMAD UR4, UR7, UR4, URZ ;  /* 0x00000004070472a4 */ /* 0x000fe2000f8e023f */
[----:B------:R3:W4:Y:S01]  /*3070*/  LDS R23, [R8+UR6] ;  /* 0x0000000608177984 */ /* 0x0007220008000800 */
[----:B------:R-:W-:-:S02]  /*3080*/  IADD3 R4, P2, R10, R16, RZ ;  /* 0x000000100a047210 */ /* 0x000fc40007f5e0ff */
[----:B------:R-:W-:Y:S01]  /*3090*/  FSETP.NEU.AND P3, PT, R5, RZ, PT ;  /* 0x000000ff0500720b */ /* 0x000fe20003f6d000 */
[----:B-1----:R-:W-:Y:S01]  /*30a0*/  IMAD R7, R26, 0x4, R10 ;  /* 0x000000041a077824 */ /* 0x002fe200078e020a */
[----:B------:R-:W-:Y:S01]  /*30b0*/  LEA.HI.X.SX32 R5, R10, R24, 0x1, P2 ;  /* 0x000000180a057211 */ /* 0x000fe200010f0eff */
[----:B------:R-:W-:Y:S01]  /*30c0*/  USHF.L.U32 UR7, UR4, 0x2, URZ ;  /* 0x0000000204077899 */ /* 0x000fe2000800063f */
[----:B------:R-:W-:Y:S01]  /*30d0*/  FSEL R20, R20, -INF , P1 ;  /* 0xff80000014147808 */ /* 0x000fe20000800000 */
[C---:B------:R-:W-:Y:S01]  /*30e0*/  IMAD R9, R26.reuse, 0x4, R7 ;  /* 0x000000041a097824 */ /* 0x040fe200078e0207 */
[-C--:B------:R-:W-:Y:S01]  /*30f0*/  IADD3 R6, P4, R7, R16.reuse, RZ ;  /* 0x0000001007067210 */ /* 0x080fe20007f9e0ff */
[----:B------:R-:W-:Y:S01]  /*3100*/  UIMAD.WIDE UR4, UR4, 0x4, URZ ;  /* 0x00000004040478a5 */ /* 0x000fe2000f8e023f */
[----:B------:R-:W-:Y:S01]  /*3110*/  FSEL R21, R21, -INF , P3 ;  /* 0xff80000015157808 */ /* 0x000fe20001800000 */
[----:B------:R-:W-:Y:S01]  /*3120*/  IMAD R11, R26, 0x4, R9 ;  /* 0x000000041a0b7824 */ /* 0x000fe200078e0209 */
[----:B---3--:R-:W-:Y:S01]  /*3130*/  IADD3 R8, P5, R9, R16, RZ ;  /* 0x0000001009087210 */ /* 0x008fe20007fbe0ff */
[----:B------:R-:W-:Y:S01]  /*3140*/  FFMA R20, R20, 0.69314718246459960938, R43 ;  /* 0x3f31721814147823 */ /* 0x000fe2000000002b */
[-C--:B------:R-:W-:Y:S01]  /*3150*/  LEA.HI.X.SX32 R7, R7, R24.reuse, 0x1, P4 ;  /* 0x0000001807077211 */ /* 0x080fe200020f0eff */
[C---:B------:R-:W-:Y:S01]  /*3160*/  IMAD R13, R26.reuse, 0x4, R11 ;  /* 0x000000041a0d7824 */ /* 0x040fe200078e020b */
[----:B------:R-:W-:Y:S01]  /*3170*/  LEA.HI.X.SX32 R9, R9, R24, 0x1, P5 ;  /* 0x0000001809097211 */ /* 0x000fe200028f0eff */
[----:B------:R-:W-:Y:S01]  /*3180*/  FFMA R21, R21, 0.69314718246459960938, R42 ;  /* 0x3f31721815157823 */ /* 0x000fe2000000002a */
[-C--:B------:R-:W-:Y:S01]  /*3190*/  IADD3 R10, P5, R11, R16.reuse, RZ ;  /* 0x000000100b0a7210 */ /* 0x080fe20007fbe0ff */
[----:B------:R-:W-:Y:S01]  /*31a0*/  IMAD R15, R26, 0x4, R13 ;  /* 0x000000041a0f7824 */ /* 0x000fe200078e020d */
[----:B------:R-:W-:-:S02]  /*31b0*/  IADD3 R12, P4, R13, R16, RZ ;  /* 0x000000100d0c7210 */ /* 0x000fc40007f9e0ff */
[----:B------:R-:W-:Y:S01]  /*31c0*/  LEA.HI.X.SX32 R11, R11, R24, 0x1, P5 ;  /* 0x000000180b0b7211 */ /* 0x000fe200028f0eff */
[----:B------:R-:W-:Y:S01]  /*31d0*/  IMAD R17, R26, 0x4, R15 ;  /* 0x000000041a117824 */ /* 0x000fe200078e020f */
[----:B------:R-:W-:Y:S02]  /*31e0*/  IADD3 R14, P2, R15, R16, RZ ;  /* 0x000000100f0e7210 */ /* 0x000fe40007f5e0ff */
[----:B------:R-:W-:Y:S02]  /*31f0*/  LEA.HI.X.SX32 R13, R13, R24, 0x1, P4 ;  /* 0x000000180d0d7211 */ /* 0x000fe400020f0eff */
[----:B------:R-:W-:Y:S02]  /*3200*/  IADD3 R16, P5, R17, R16, RZ ;  /* 0x0000001011107210 */ /* 0x000fe40007fbe0ff */
[-C--:B------:R-:W-:Y:S02]  /*3210*/  LEA.HI.X.SX32 R15, R15, R24.reuse, 0x1, P2 ;  /* 0x000000180f0f7211 */ /* 0x080fe400010f0eff */
[----:B------:R-:W-:-:S02]  /*3220*/  LEA.HI.X.SX32 R17, R17, R24, 0x1, P5 ;  /* 0x0000001811117211 */ /* 0x000fc400028f0eff */
[----:B------:R-:W-:Y:S02]  /*3230*/  LOP3.LUT R3, R3, 0x78, RZ, 0xc0, !PT ;  /* 0x0000007803037812 */ /* 0x000fe400078ec0ff */
[C---:B--2---:R-:W-:Y:S02]  /*3240*/  PRMT R25, R22.reuse, 0x7770, RZ ;  /* 0x0000777016197816 */ /* 0x044fe400000000ff */
[C---:B------:R-:W-:Y:S02]  /*3250*/  PRMT R29, R22.reuse, 0x7771, RZ ;  /* 0x00007771161d7816 */ /* 0x040fe400000000ff */
[C---:B----4-:R-:W-:Y:S01]  /*3260*/  PRMT R27, R23.reuse, 0x7770, RZ ;  /* 0x00007770171b7816 */ /* 0x050fe200000000ff */
[----:B------:R1:W-:Y:S01]  /*3270*/  STG.E.U8 desc[UR10][R4.64], R25 ;  /* 0x0000001904007986 */ /* 0x0003e2000c10110a */
[C---:B------:R-:W-:Y:S02]  /*3280*/  PRMT R31, R23.reuse, 0x7771, RZ ;  /* 0x00007771171f7816 */ /* 0x040fe400000000ff */
[----:B------:R-:W-:Y:S01]  /*3290*/  PRMT R33, R22, 0x7772, RZ ;  /* 0x0000777216217816 */ /* 0x000fe200000000ff */
[----:B------:R2:W-:Y:S01]  /*32a0*/  STG.E.U8 desc[UR10][R6.64], R27 ;  /* 0x0000001b06007986 */ /* 0x0005e2000c10110a */
[----:B------:R-:W-:-:S02]  /*32b0*/  PRMT R35, R23, 0x7772, RZ ;  /* 0x0000777217237816 */ /* 0x000fc400000000ff */
[----:B------:R-:W-:Y:S01]  /*32c0*/  PRMT R23, R23, 0x7773, RZ ;  /* 0x0000777317177816 */ /* 0x000fe200000000ff */
[----:B------:R2:W-:Y:S01]  /*32d0*/  STG.E.U8 desc[UR10][R8.64], R29 ;  /* 0x0000001d08007986 */ /* 0x0005e2000c10110a */
[----:B-1----:R-:W-:-:S03]  /*32e0*/  PRMT R25, R22, 0x7773, RZ ;  /* 0x0000777316197816 */ /* 0x002fc600000000ff */
[----:B------:R2:W-:Y:S01]  /*32f0*/  STG.E.U8 desc[UR10][R10.64], R31 ;  /* 0x0000001f0a007986 */ /* 0x0005e2000c10110a */
[C---:B------:R-:W-:Y:S02]  /*3300*/  IMAD.SHL.U32 R5, R0.reuse, 0x4, RZ ;  /* 0x0000000400057824 */ /* 0x040fe400078e00ff */
[----:B------:R-:W-:Y:S01]  /*3310*/  IMAD.HI R0, R0, 0x4, RZ ;  /* 0x0000000400007827 */ /* 0x000fe200078e02ff */
[----:B------:R2:W-:Y:S02]  /*3320*/  STG.E.U8 desc[UR10][R12.64], R33 ;  /* 0x000000210c007986 */ /* 0x0005e4000c10110a */
[----:B0-----:R-:W-:Y:S02]  /*3330*/  IADD3 R4, P1, P2, R5, UR7, R36 ;  /* 0x0000000705047c10 */ /* 0x001fe4000fa3e024 */
[----:B------:R2:W-:Y:S02]  /*3340*/  STG.E.U8 desc[UR10][R14.64], R35 ;  /* 0x000000230e007986 */ /* 0x0005e4000c10110a */
[----:B------:R-:W-:-:S02]  /*3350*/  IADD3.X R5, R0, UR5, R37, P1, P2 ;  /* 0x0000000500057c10 */ /* 0x000fc40008fe4425 */
[----:B------:R2:W-:Y:S04]  /*3360*/  STG.E.U8 desc[UR10][R16.64], R25 ;  /* 0x0000001910007986 */ /* 0x0005e8000c10110a */
[----:B------:R2:W-:Y:S01]  /*3370*/  STG.E.U8 desc[UR10][R18.64], R23 ;  /* 0x0000001712007986 */ /* 0x0005e2000c10110a */
[----:B------:R-:W-:Y:S06]  /*3380*/  BAR.SYNC.DEFER_BLOCKING 0x0 ;  /* 0x0000000000007b1d */ /* 0x000fec0000010000 */
[----:B------:R2:W-:Y:S02]  /*3390*/  STS.64 [R3+UR6], R20 ;  /* 0x0000001403007988 */ /* 0x0005e40008000a06 */
[----:B------:R-:W-:Y:S06]  /*33a0*/  BAR.SYNC.DEFER_BLOCKING 0x0 ;  /* 0x0000000000007b1d */ /* 0x000fec0000010000 */
[----:B------:R-:W-:Y:S05]  /*33b0*/  @P0 EXIT ;  /* 0x000000000000094d */ /* 0x000fea0003800000 */
[----:B--2---:R-:W0:Y:S04]  /*33c0*/  LDS R3, [R2] ;  /* 0x0000000002037984 */ /* 0x004e280000000800 */
[----:B0-----:R-:W-:Y:S01]  /*33d0*/  STG.E desc[UR10][R4.64], R3 ;  /* 0x0000000304007986 */ /* 0x001fe2000c10190a */
[----:B------:R-:W-:Y:S05]  /*33e0*/  EXIT ;  /* 0x000000000000794d */ /* 0x000fea0003800000 */
.L_x_2:
[----:B------:R-:W-:-:S00]  /*33f0*/  BRA `(.L_x_2) ;  /* 0xfffffffc00fc7947 */ /* 0x000fc0000383ffff */
[----:B------:R-:W-:-:S00]  /*3400*/  NOP ;  /* 0x0000000000007918 */ /* 0x000fc00000000000 */
[----:B------:R-:W-:-:S00]  /*3410*/  NOP ;  /* 0x0000000000007918 */ /* 0x000fc00000000000 */
[----:B------:R-:W-:-:S00]  /*3420*/  NOP ;  /* 0x0000000000007918 */ /* 0x000fc00000000000 */
[----:B------:R-:W-:-:S00]  /*3430*/  NOP ;  /* 0x0000000000007918 */ /* 0x000fc00000000000 */
[----:B------:R-:W-:-:S00]  /*3440*/  NOP ;  /* 0x0000000000007918 */ /* 0x000fc00000000000 */
[----:B------:R-:W-:-:S00]  /*3450*/  NOP ;  /* 0x0000000000007918 */ /* 0x000fc00000000000 */
[----:B------:R-:W-:-:S00]  /*3460*/  NOP ;  /* 0x0000000000007918 */ /* 0x000fc00000000000 */
[----:B------:R-:W-:-:S00]  /*3470*/  NOP ;  /* 0x0000000000007918 */ /* 0x000fc00000000000 */
.L_x_3:


//--------------------- .nv.global.init           --------------------------
	.section	.nv.global.init,"aw",@progbits
.nv.global.init:
	.type		_$_str,@object
	.size		_$_str,(.L_0 - _$_str)
_$_str:
        /*0000*/ 	.byte	0x5f, 0x5f, 0x43, 0x55, 0x44, 0x41, 0x5f, 0x46, 0x54, 0x5a, 0x00
.L_0:


//--------------------- .nv.shared.attn_fwd       --------------------------
	.section	.nv.shared.attn_fwd,"aw",@nobits
	.sectionflags	@""
	.align	16
	.zero		1024


//--------------------- .nv.shared.reserved.0     --------------------------
	.section	.nv.shared.reserved.0,"aw",@nobits
	.weak		__nv_reservedSMEM_offset_0_alias
	.size		__nv_reservedSMEM_offset_0_alias, 0, 0
	.other		__nv_reservedSMEM_offset_0_alias,@"STO_CUDA_RESERVED_SHARED STV_DEFAULT"
__nv_reservedSMEM_offset_0_alias:
	.zero		0


//--------------------- .nv.constant0.attn_fwd    --------------------------
	.section	.nv.constant0.attn_fwd,"a",@progbits
	.sectionflags	@""
	.align	4
.nv.constant0.attn_fwd:
	.zero		664


//--------------------- SYMBOLS --------------------------

	.type		.nv.reservedSmem.offset0,@object
	.size		.nv.reservedSmem.offset0,0x4
